// auto-generated by cutlass_sweep.gemm — config: {"arch": "sm_90", "cluster_m": 1, "cluster_n": 4, "dtype": "fp32", "dtype_b": "fp32", "layout": "nt", "stages": 0, "tile_k": 32, "tile_m": 256, "tile_n": 128}
#include "cutlass/cutlass.h"
#include "cutlass/gemm/collective/collective_builder.hpp"
#include "cutlass/gemm/device/gemm_universal_adapter.h"
#include "cutlass/gemm/kernel/gemm_universal.hpp"
#include "cutlass/epilogue/collective/collective_builder.hpp"

using ElemA = float;
using ElemB = float;
using ElemCD = float;
using Acc  = float;
using TileShape    = cute::Shape<cute::_256, cute::_128, cute::_32>;
using ClusterShape = cute::Shape<cute::_1, cute::_4, cute::_1>;

using CollectiveEpilogue = typename cutlass::epilogue::collective::CollectiveBuilder<
    cutlass::arch::Sm90, cutlass::arch::OpClassTensorOp,
    TileShape, ClusterShape,
    cutlass::epilogue::collective::EpilogueTileAuto,
    Acc, Acc,
    ElemCD, cutlass::layout::RowMajor, 128 / cutlass::sizeof_bits<ElemCD>::value,
    ElemCD, cutlass::layout::RowMajor, 128 / cutlass::sizeof_bits<ElemCD>::value,
    cutlass::epilogue::collective::EpilogueScheduleAuto
  >::CollectiveOp;

using CollectiveMainloop = typename cutlass::gemm::collective::CollectiveBuilder<
    cutlass::arch::Sm90, cutlass::arch::OpClassTensorOp,
    ElemA, cutlass::layout::RowMajor, 128 / cutlass::sizeof_bits<ElemA>::value,
    ElemB, cutlass::layout::ColumnMajor, 128 / cutlass::sizeof_bits<ElemB>::value,
    Acc,
    TileShape, ClusterShape,
    cutlass::gemm::collective::StageCountAutoCarveout<static_cast<int>(sizeof(typename CollectiveEpilogue::SharedStorage))>,
    cutlass::gemm::collective::KernelScheduleAuto
  >::CollectiveOp;

using GemmKernel = cutlass::gemm::kernel::GemmUniversal<
    cute::Shape<int,int,int,int>,
    CollectiveMainloop,
    CollectiveEpilogue
>;
using Gemm = cutlass::gemm::device::GemmUniversalAdapter<GemmKernel>;

// Force the device kernel symbol into the cubin without needing a host main.
auto* _anchor = &cutlass::device_kernel<GemmKernel>;


// ===== COMPILED SASS (sm_90a) =====

	.target	sm_90a

	.elftype	@"ET_EXEC"


//--------------------- .note.nv.tkinfo           --------------------------
	.section	.note.nv.tkinfo,"",@"SHT_NOTE"
	.sectionflags	@"SHF_NOTE_NV_TKINFO"
	.tkinfo
        /*0018*/ 	.word	0x00000002
        /*0030*/ 	.string	""
        /*0030*/ 	.string	"ptxas"
        /*0030*/ 	.string	"Cuda compilation tools, release 13.0, V13.0.88"
        /*0030*/ 	.string	"Build cuda_13.0.r13.0/compiler.36424714_0"
        /*0030*/ 	.string	"-arch sm_90a -m 64 "



//--------------------- .note.nv.cuinfo           --------------------------
	.section	.note.nv.cuinfo,"",@"SHT_NOTE"
	.sectionflags	@"SHF_NOTE_NV_CUINFO"
        /*0018*/ 	.short	0x0002
        /*001a*/ 	.short	0x005a
        /*001c*/ 	.short	0x0082
	.zero		2


//--------------------- .nv.info                  --------------------------
	.section	.nv.info,"",@"SHT_CUDA_INFO"
	.align	4


	//----- nvinfo : EIATTR_REGCOUNT
	.align		4
        /*0000*/ 	.byte	0x04, 0x2f
        /*0002*/ 	.short	(.L_15 - .L_14)
	.align		4
.L_14:
        /*0004*/ 	.word	index@(_ZN7cutlass13device_kernelINS_4gemm6kernel13GemmUniversalIN4cute5tupleIJiiiiEEENS1_10collective13CollectiveMmaINS1_34MainloopSm90TmaGmmaWarpSpecializedILi4ENS5_IJNS4_1CILi1EEENSA_ILi4EEESB_EEENS1_35KernelTmaWarpSpecializedCooperativeEEENS5_IJNSA_ILi256EEENSA_ILi128EEENSA_ILi32EEEEEEfNS5_IJlSB_lEEEfSK_NS4_8TiledMMAINS4_8MMA_AtomIJNS4_4SM904GMMA30MMA_64x128x8_F32TF32TF32_SS_TNILNSO_7ScaleInE1ELSQ_1EEEEEENS4_6LayoutINS5_IJNSA_ILi2EEESB_SB_EEENS5_IJSB_NSA_ILi0EEESW_EEEEENS5_IJNS4_10UnderscoreESZ_SZ_EEEEENS4_23SM90_TMA_LOAD_MULTICASTENS4_14ComposedLayoutINS4_7SwizzleILi3ELi4ELi3EEENS4_18smem_ptr_flag_bitsILi32EEENST_INS5_IJNSA_ILi8EEESI_EEENS5_IJSI_SB_EEEEEEEvNS4_8identityENS4_13SM90_TMA_LOADES1C_vS1D_EENS_8epilogue10collective6detail29Sm90TmaWarpSpecializedAdapterINS1H_15DefaultEpilogueIfSK_SK_NS1G_6thread17LinearCombinationIfLi1EffLNS1L_9ScaleType4KindE0ELNS_15FloatRoundStyleE2EfEENS1_15EpilogueDefaultEEEEEvvEEEEvNT_6ParamsE)
        /*0008*/ 	.word	0x000000a8


	//----- nvinfo : EIATTR_FRAME_SIZE
	.align		4
.L_15:
        /*000c*/ 	.byte	0x04, 0x11
        /*000e*/ 	.short	(.L_17 - .L_16)
	.align		4
.L_16:
        /*0010*/ 	.word	index@(_ZN7cutlass13device_kernelINS_4gemm6kernel13GemmUniversalIN4cute5tupleIJiiiiEEENS1_10collective13CollectiveMmaINS1_34MainloopSm90TmaGmmaWarpSpecializedILi4ENS5_IJNS4_1CILi1EEENSA_ILi4EEESB_EEENS1_35KernelTmaWarpSpecializedCooperativeEEENS5_IJNSA_ILi256EEENSA_ILi128EEENSA_ILi32EEEEEEfNS5_IJlSB_lEEEfSK_NS4_8TiledMMAINS4_8MMA_AtomIJNS4_4SM904GMMA30MMA_64x128x8_F32TF32TF32_SS_TNILNSO_7ScaleInE1ELSQ_1EEEEEENS4_6LayoutINS5_IJNSA_ILi2EEESB_SB_EEENS5_IJSB_NSA_ILi0EEESW_EEEEENS5_IJNS4_10UnderscoreESZ_SZ_EEEEENS4_23SM90_TMA_LOAD_MULTICASTENS4_14ComposedLayoutINS4_7SwizzleILi3ELi4ELi3EEENS4_18smem_ptr_flag_bitsILi32EEENST_INS5_IJNSA_ILi8EEESI_EEENS5_IJSI_SB_EEEEEEEvNS4_8identityENS4_13SM90_TMA_LOADES1C_vS1D_EENS_8epilogue10collective6detail29Sm90TmaWarpSpecializedAdapterINS1H_15DefaultEpilogueIfSK_SK_NS1G_6thread17LinearCombinationIfLi1EffLNS1L_9ScaleType4KindE0ELNS_15FloatRoundStyleE2EfEENS1_15EpilogueDefaultEEEEEvvEEEEvNT_6ParamsE)
        /*0014*/ 	.word	0x00000000


	//----- nvinfo : EIATTR_MIN_STACK_SIZE
	.align		4
.L_17:
        /*0018*/ 	.byte	0x04, 0x12
        /*001a*/ 	.short	(.L_19 - .L_18)
	.align		4
.L_18:
        /*001c*/ 	.word	index@(_ZN7cutlass13device_kernelINS_4gemm6kernel13GemmUniversalIN4cute5tupleIJiiiiEEENS1_10collective13CollectiveMmaINS1_34MainloopSm90TmaGmmaWarpSpecializedILi4ENS5_IJNS4_1CILi1EEENSA_ILi4EEESB_EEENS1_35KernelTmaWarpSpecializedCooperativeEEENS5_IJNSA_ILi256EEENSA_ILi128EEENSA_ILi32EEEEEEfNS5_IJlSB_lEEEfSK_NS4_8TiledMMAINS4_8MMA_AtomIJNS4_4SM904GMMA30MMA_64x128x8_F32TF32TF32_SS_TNILNSO_7ScaleInE1ELSQ_1EEEEEENS4_6LayoutINS5_IJNSA_ILi2EEESB_SB_EEENS5_IJSB_NSA_ILi0EEESW_EEEEENS5_IJNS4_10UnderscoreESZ_SZ_EEEEENS4_23SM90_TMA_LOAD_MULTICASTENS4_14ComposedLayoutINS4_7SwizzleILi3ELi4ELi3EEENS4_18smem_ptr_flag_bitsILi32EEENST_INS5_IJNSA_ILi8EEESI_EEENS5_IJSI_SB_EEEEEEEvNS4_8identityENS4_13SM90_TMA_LOADES1C_vS1D_EENS_8epilogue10collective6detail29Sm90TmaWarpSpecializedAdapterINS1H_15DefaultEpilogueIfSK_SK_NS1G_6thread17LinearCombinationIfLi1EffLNS1L_9ScaleType4KindE0ELNS_15FloatRoundStyleE2EfEENS1_15EpilogueDefaultEEEEEvvEEEEvNT_6ParamsE)
        /*0020*/ 	.word	0x00000000
.L_19:


//--------------------- .nv.compat                --------------------------
	.section	.nv.compat,"",@"SHT_CUDA_COMPAT_INFO"
	.align	4
        /*0000*/ 	.byte	0x02, 0x09, 0x01, 0x00, 0x02, 0x02, 0x04, 0x00, 0x02, 0x05, 0x05, 0x00, 0x03, 0x07, 0x01, 0x01
        /*0010*/ 	.byte	0x02, 0x03, 0x01, 0x00, 0x02, 0x06, 0x01, 0x00, 0x04, 0x0b, 0x08, 0x00, 0x00, 0x00, 0x00, 0x00
        /*0020*/ 	.byte	0x00, 0x00, 0x00, 0x00


//--------------------- .nv.info._ZN7cutlass13device_kernelINS_4gemm6kernel13GemmUniversalIN4cute5tupleIJiiiiEEENS1_10collective13CollectiveMmaINS1_34MainloopSm90TmaGmmaWarpSpecializedILi4ENS5_IJNS4_1CILi1EEENSA_ILi4EEESB_EEENS1_35KernelTmaWarpSpecializedCooperativeEEENS5_IJNSA_ILi256EEENSA_ILi128EEENSA_ILi32EEEEEEfNS5_IJlSB_lEEEfSK_NS4_8TiledMMAINS4_8MMA_AtomIJNS4_4SM904GMMA30MMA_64x128x8_F32TF32TF32_SS_TNILNSO_7ScaleInE1ELSQ_1EEEEEENS4_6LayoutINS5_IJNSA_ILi2EEESB_SB_EEENS5_IJSB_NSA_ILi0EEESW_EEEEENS5_IJNS4_10UnderscoreESZ_SZ_EEEEENS4_23SM90_TMA_LOAD_MULTICASTENS4_14ComposedLayoutINS4_7SwizzleILi3ELi4ELi3EEENS4_18smem_ptr_flag_bitsILi32EEENST_INS5_IJNSA_ILi8EEESI_EEENS5_IJSI_SB_EEEEEEEvNS4_8identityENS4_13SM90_TMA_LOADES1C_vS1D_EENS_8epilogue10collective6detail29Sm90TmaWarpSpecializedAdapterINS1H_15DefaultEpilogueIfSK_SK_NS1G_6thread17LinearCombinationIfLi1EffLNS1L_9ScaleType4KindE0ELNS_15FloatRoundStyleE2EfEENS1_15EpilogueDefaultEEEEEvvEEEEvNT_6ParamsE --------------------------
	.section	.nv.info._ZN7cutlass13device_kernelINS_4gemm6kernel13GemmUniversalIN4cute5tupleIJiiiiEEENS1_10collective13CollectiveMmaINS1_34MainloopSm90TmaGmmaWarpSpecializedILi4ENS5_IJNS4_1CILi1EEENSA_ILi4EEESB_EEENS1_35KernelTmaWarpSpecializedCooperativeEEENS5_IJNSA_ILi256EEENSA_ILi128EEENSA_ILi32EEEEEEfNS5_IJlSB_lEEEfSK_NS4_8TiledMMAINS4_8MMA_AtomIJNS4_4SM904GMMA30MMA_64x128x8_F32TF32TF32_SS_TNILNSO_7ScaleInE1ELSQ_1EEEEEENS4_6LayoutINS5_IJNSA_ILi2EEESB_SB_EEENS5_IJSB_NSA_ILi0EEESW_EEEEENS5_IJNS4_10UnderscoreESZ_SZ_EEEEENS4_23SM90_TMA_LOAD_MULTICASTENS4_14ComposedLayoutINS4_7SwizzleILi3ELi4ELi3EEENS4_18smem_ptr_flag_bitsILi32EEENST_INS5_IJNSA_ILi8EEESI_EEENS5_IJSI_SB_EEEEEEEvNS4_8identityENS4_13SM90_TMA_LOADES1C_vS1D_EENS_8epilogue10collective6detail29Sm90TmaWarpSpecializedAdapterINS1H_15DefaultEpilogueIfSK_SK_NS1G_6thread17LinearCombinationIfLi1EffLNS1L_9ScaleType4KindE0ELNS_15FloatRoundStyleE2EfEENS1_15EpilogueDefaultEEEEEvvEEEEvNT_6ParamsE,"",@"SHT_CUDA_INFO"
	.sectionflags	@""
	.align	4


	//----- nvinfo : EIATTR_CUDA_API_VERSION
	.align		4
        /*0000*/ 	.byte	0x04, 0x37
        /*0002*/ 	.short	(.L_21 - .L_20)
.L_20:
        /*0004*/ 	.word	0x00000082


	//----- nvinfo : EIATTR_KPARAM_INFO
	.align		4
.L_21:
        /*0008*/ 	.byte	0x04, 0x17
        /*000a*/ 	.short	(.L_23 - .L_22)
.L_22:
        /*000c*/ 	.word	0x00000000
        /*0010*/ 	.short	0x0000
        /*0012*/ 	.short	0x0070
        /*0014*/ 	.byte	0x00, 0xf0, 0x01, 0x10


	//----- nvinfo : EIATTR_SPARSE_MMA_MASK
	.align		4
.L_23:
        /*0018*/ 	.byte	0x03, 0x50
        /*001a*/ 	.short	0x0000


	//----- nvinfo : EIATTR_MAXREG_COUNT
	.align		4
        /*001c*/ 	.byte	0x03, 0x1b
        /*001e*/ 	.short	0x00a8


	//----- nvinfo : EIATTR_NUM_BARRIERS
	.align		4
        /*0020*/ 	.byte	0x02, 0x4c
        /*0022*/ 	.byte	0x01
	.zero		1


	//----- nvinfo : EIATTR_EXTERNS
	.align		4
        /*0024*/ 	.byte	0x04, 0x0f
        /*0026*/ 	.short	(.L_25 - .L_24)


	//   ....[0]....
	.align		4
.L_24:
        /*0028*/ 	.word	index@(__assertfail)


	//----- nvinfo : EIATTR_MERCURY_ISA_VERSION
	.align		4
.L_25:
        /*002c*/ 	.byte	0x03, 0x5f
        /*002e*/ 	.short	0x0101


	//----- nvinfo : EIATTR_INT_WARP_WIDE_INSTR_OFFSETS
	.align		4
        /*0030*/ 	.byte	0x04, 0x31
        /*0032*/ 	.short	(.L_27 - .L_26)


	//   ....[0]....
.L_26:
        /*0034*/ 	.word	0x00000420


	//   ....[1]....
        /*0038*/ 	.word	0x00000440


	//   ....[2]....
        /*003c*/ 	.word	0x00000610


	//   ....[3]....
        /*0040*/ 	.word	0x00001ee0


	//----- nvinfo : EIATTR_COOP_GROUP_MASK_REGIDS
	.align		4
.L_27:
        /*0044*/ 	.byte	0x04, 0x29
        /*0046*/ 	.short	(.L_29 - .L_28)


	//   ....[0]....
.L_28:
        /*0048*/ 	.word	0xffffffff


	//   ....[1]....
        /*004c*/ 	.word	0xffffffff


	//   ....[2]....
        /*0050*/ 	.word	0xffffffff


	//   ....[3]....
        /*0054*/ 	.word	0xffffffff


	//   ....[4]....
        /*0058*/ 	.word	0xffffffff


	//   ....[5]....
        /*005c*/ 	.word	0xffffffff


	//----- nvinfo : EIATTR_COOP_GROUP_INSTR_OFFSETS
	.align		4
.L_29:
        /*0060*/ 	.byte	0x04, 0x28
        /*0062*/ 	.short	(.L_31 - .L_30)


	//   ....[0]....
.L_30:
        /*0064*/ 	.word	0x00000060


	//   ....[1]....
        /*0068*/ 	.word	0x00000070


	//   ....[2]....
        /*006c*/ 	.word	0x00000130


	//   ....[3]....
        /*0070*/ 	.word	0x000002d0


	//   ....[4]....
        /*0074*/ 	.word	0x00000780


	//   ....[5]....
        /*0078*/ 	.word	0x000011d0


	//----- nvinfo : EIATTR_REG_RECONFIG
	.align		4
.L_31:
        /*007c*/ 	.byte	0x01, 0x54
	.zero		2


	//----- nvinfo : EIATTR_SYSCALL_OFFSETS
	.align		4
        /*0080*/ 	.byte	0x04, 0x46
        /*0082*/ 	.short	(.L_33 - .L_32)


	//   ....[0]....
.L_32:
        /*0084*/ 	.word	0x00001390


	//----- nvinfo : EIATTR_MBARRIER_INSTR_OFFSETS
	.align		4
.L_33:
        /*0088*/ 	.byte	0x04, 0x39
        /*008a*/ 	.short	(.L_35 - .L_34)


	//   ....[0]....
.L_34:
        /*008c*/ 	.word	0x00000230
        /*0090*/ 	.word	0x000000ff
        /*0094*/ 	.word	0x00000000
        /*0098*/ 	.short	0x0100
        /*009a*/ 	.byte	0x08
	.zero		1


	//   ....[1]....
        /*009c*/ 	.word	0x00000240
        /*00a0*/ 	.word	0x000000ff
        /*00a4*/ 	.word	0x00000020
        /*00a8*/ 	.short	0x0100
        /*00aa*/ 	.byte	0x08
	.zero		1


	//   ....[2]....
        /*00ac*/ 	.word	0x00000250
        /*00b0*/ 	.word	0x000000ff
        /*00b4*/ 	.word	0x00000008
        /*00b8*/ 	.short	0x0100
        /*00ba*/ 	.byte	0x08
	.zero		1


	//   ....[3]....
        /*00bc*/ 	.word	0x00000260
        /*00c0*/ 	.word	0x000000ff
        /*00c4*/ 	.word	0x00000028
        /*00c8*/ 	.short	0x0100
        /*00ca*/ 	.byte	0x08
	.zero		1


	//   ....[4]....
        /*00cc*/ 	.word	0x00000270
        /*00d0*/ 	.word	0x000000ff
        /*00d4*/ 	.word	0x00000010
        /*00d8*/ 	.short	0x0100
        /*00da*/ 	.byte	0x08
	.zero		1


	//   ....[5]....
        /*00dc*/ 	.word	0x00000280
        /*00e0*/ 	.word	0x000000ff
        /*00e4*/ 	.word	0x00000030
        /*00e8*/ 	.short	0x0100
        /*00ea*/ 	.byte	0x08
	.zero		1


	//   ....[6]....
        /*00ec*/ 	.word	0x00000290
        /*00f0*/ 	.word	0x000000ff
        /*00f4*/ 	.word	0x00000018
        /*00f8*/ 	.short	0x0100
        /*00fa*/ 	.byte	0x08
	.zero		1


	//   ....[7]....
        /*00fc*/ 	.word	0x000002a0
        /*0100*/ 	.word	0x000000ff
        /*0104*/ 	.word	0x00000038
        /*0108*/ 	.short	0x0100
        /*010a*/ 	.byte	0x08
	.zero		1


	//   ....[8]....
        /*010c*/ 	.word	0x00000690
        /*0110*/ 	.word	0x000000ff
        /*0114*/ 	.word	0x00000050
        /*0118*/ 	.short	0x0100
        /*011a*/ 	.byte	0x06
	.zero		1


	//   ....[9]....
        /*011c*/ 	.word	0x00000720
        /*0120*/ 	.word	0x000000ff
        /*0124*/ 	.word	0x00000058
        /*0128*/ 	.short	0x0100
        /*012a*/ 	.byte	0x06
	.zero		1


	//   ....[10]....
        /*012c*/ 	.word	0x00001450
        /*0130*/ 	.word	0x00000003
        /*0134*/ 	.word	0x00000000
        /*0138*/ 	.short	0x010a
        /*013a*/ 	.byte	0x3f
	.zero		1


	//   ....[11]....
        /*013c*/ 	.word	0x00001490
        /*0140*/ 	.word	0x00000003
        /*0144*/ 	.word	0x00000000
        /*0148*/ 	.short	0x010a
        /*014a*/ 	.byte	0x3f
	.zero		1


	//   ....[12]....
        /*014c*/ 	.word	0x000019a0
        /*0150*/ 	.word	0x00000005
        /*0154*/ 	.word	0x00000000
        /*0158*/ 	.short	0x010a
        /*015a*/ 	.byte	0x3f
	.zero		1


	//   ....[13]....
        /*015c*/ 	.word	0x000019e0
        /*0160*/ 	.word	0x00000005
        /*0164*/ 	.word	0x00000000
        /*0168*/ 	.short	0x010a
        /*016a*/ 	.byte	0x3f
	.zero		1


	//   ....[14]....
        /*016c*/ 	.word	0x00001d80
        /*0170*/ 	.word	0x00000005
        /*0174*/ 	.word	0x00000000
        /*0178*/ 	.short	0x0101
        /*017a*/ 	.byte	0x3f
	.zero		1


	//   ....[15]....
        /*017c*/ 	.word	0x00001f60
        /*0180*/ 	.word	0x00000003
        /*0184*/ 	.word	0x00000000
        /*0188*/ 	.short	0x0101
        /*018a*/ 	.byte	0x3f
	.zero		1


	//   ....[16]....
        /*018c*/ 	.word	0x00009b20
        /*0190*/ 	.word	0x00000016
        /*0194*/ 	.word	0x00000020
        /*0198*/ 	.short	0x010a
        /*019a*/ 	.byte	0x3f
	.zero		1


	//   ....[17]....
        /*019c*/ 	.word	0x00009ef0
        /*01a0*/ 	.word	0x00000005
        /*01a4*/ 	.word	0x00000058
        /*01a8*/ 	.short	0x0101
        /*01aa*/ 	.byte	0x3f
	.zero		1


	//   ....[18]....
        /*01ac*/ 	.word	0x0000a600
        /*01b0*/ 	.word	0x00000007
        /*01b4*/ 	.word	0x00000000
        /*01b8*/ 	.short	0x010a
        /*01ba*/ 	.byte	0x3f
	.zero		1


	//   ....[19]....
        /*01bc*/ 	.word	0x0000a680
        /*01c0*/ 	.word	0x00000008
        /*01c4*/ 	.word	0x00000000
        /*01c8*/ 	.short	0x010a
        /*01ca*/ 	.byte	0x3f
	.zero		1


	//   ....[20]....
        /*01cc*/ 	.word	0x0000a710
        /*01d0*/ 	.word	0x0000000b
        /*01d4*/ 	.word	0x00000000
        /*01d8*/ 	.short	0x010a
        /*01da*/ 	.byte	0x3f
	.zero		1


	//   ....[21]....
        /*01dc*/ 	.word	0x0000a7a0
        /*01e0*/ 	.word	0x00000003
        /*01e4*/ 	.word	0x00000000
        /*01e8*/ 	.short	0x010a
        /*01ea*/ 	.byte	0x3f
	.zero		1


	//   ....[22]....
        /*01ec*/ 	.word	0x0000a800
        /*01f0*/ 	.word	0x00000003
        /*01f4*/ 	.word	0x00000000
        /*01f8*/ 	.short	0x010a
        /*01fa*/ 	.byte	0x3f
	.zero		1


	//   ....[23]....
        /*01fc*/ 	.word	0x0000a850
        /*0200*/ 	.word	0x00000005
        /*0204*/ 	.word	0x00000000
        /*0208*/ 	.short	0x010a
        /*020a*/ 	.byte	0x3f
	.zero		1


	//   ....[24]....
        /*020c*/ 	.word	0x0000a920
        /*0210*/ 	.word	0x00000016
        /*0214*/ 	.word	0x00000020
        /*0218*/ 	.short	0x010a
        /*021a*/ 	.byte	0x3f
	.zero		1


	//   ....[25]....
        /*021c*/ 	.word	0x0000a9f0
        /*0220*/ 	.word	0x00000007
        /*0224*/ 	.word	0x00000000
        /*0228*/ 	.short	0x010a
        /*022a*/ 	.byte	0x3f
	.zero		1


	//   ....[26]....
        /*022c*/ 	.word	0x0000aa40
        /*0230*/ 	.word	0x00000008
        /*0234*/ 	.word	0x00000000
        /*0238*/ 	.short	0x010a
        /*023a*/ 	.byte	0x3f
	.zero		1


	//   ....[27]....
        /*023c*/ 	.word	0x0000aa90
        /*0240*/ 	.word	0x0000000b
        /*0244*/ 	.word	0x00000000
        /*0248*/ 	.short	0x010a
        /*024a*/ 	.byte	0x3f
	.zero		1


	//----- nvinfo : EIATTR_NUM_MBARRIERS
	.align		4
.L_35:
        /*024c*/ 	.byte	0x03, 0x38
        /*024e*/ 	.short	0x000a


	//----- nvinfo : EIATTR_EXIT_INSTR_OFFSETS
	.align		4
        /*0250*/ 	.byte	0x04, 0x1c
        /*0252*/ 	.short	(.L_37 - .L_36)


	//   ....[0]....
.L_36:
        /*0254*/ 	.word	0x000008e0


	//   ....[1]....
        /*0258*/ 	.word	0x00001100


	//   ....[2]....
        /*025c*/ 	.word	0x00009240


	//   ....[3]....
        /*0260*/ 	.word	0x000097a0


	//   ....[4]....
        /*0264*/ 	.word	0x0000a7f0


	//----- nvinfo : EIATTR_MAX_THREADS
	.align		4
.L_37:
        /*0268*/ 	.byte	0x04, 0x05
        /*026a*/ 	.short	(.L_39 - .L_38)
.L_38:
        /*026c*/ 	.word	0x00000180
        /*0270*/ 	.word	0x00000001
        /*0274*/ 	.word	0x00000001


	//----- nvinfo : EIATTR_CRS_STACK_SIZE
	.align		4
.L_39:
        /*0278*/ 	.byte	0x04, 0x1e
        /*027a*/ 	.short	(.L_41 - .L_40)
.L_40:
        /*027c*/ 	.word	0x00000000


	//----- nvinfo : EIATTR_CBANK_PARAM_SIZE
	.align		4
.L_41:
        /*0280*/ 	.byte	0x03, 0x19
        /*0282*/ 	.short	0x0470


	//----- nvinfo : EIATTR_PARAM_CBANK
	.align		4
        /*0284*/ 	.byte	0x04, 0x0a
        /*0286*/ 	.short	(.L_43 - .L_42)
	.align		4
.L_42:
        /*0288*/ 	.word	index@(.nv.constant0._ZN7cutlass13device_kernelINS_4gemm6kernel13GemmUniversalIN4cute5tupleIJiiiiEEENS1_10collective13CollectiveMmaINS1_34MainloopSm90TmaGmmaWarpSpecializedILi4ENS5_IJNS4_1CILi1EEENSA_ILi4EEESB_EEENS1_35KernelTmaWarpSpecializedCooperativeEEENS5_IJNSA_ILi256EEENSA_ILi128EEENSA_ILi32EEEEEEfNS5_IJlSB_lEEEfSK_NS4_8TiledMMAINS4_8MMA_AtomIJNS4_4SM904GMMA30MMA_64x128x8_F32TF32TF32_SS_TNILNSO_7ScaleInE1ELSQ_1EEEEEENS4_6LayoutINS5_IJNSA_ILi2EEESB_SB_EEENS5_IJSB_NSA_ILi0EEESW_EEEEENS5_IJNS4_10UnderscoreESZ_SZ_EEEEENS4_23SM90_TMA_LOAD_MULTICASTENS4_14ComposedLayoutINS4_7SwizzleILi3ELi4ELi3EEENS4_18smem_ptr_flag_bitsILi32EEENST_INS5_IJNSA_ILi8EEESI_EEENS5_IJSI_SB_EEEEEEEvNS4_8identityENS4_13SM90_TMA_LOADES1C_vS1D_EENS_8epilogue10collective6detail29Sm90TmaWarpSpecializedAdapterINS1H_15DefaultEpilogueIfSK_SK_NS1G_6thread17LinearCombinationIfLi1EffLNS1L_9ScaleType4KindE0ELNS_15FloatRoundStyleE2EfEENS1_15EpilogueDefaultEEEEEvvEEEEvNT_6ParamsE)
        /*028c*/ 	.short	0x0210
        /*028e*/ 	.short	0x0470


	//----- nvinfo : EIATTR_SW_WAR
	.align		4
.L_43:
        /*0290*/ 	.byte	0x04, 0x36
        /*0292*/ 	.short	(.L_45 - .L_44)
.L_44:
        /*0294*/ 	.word	0x00000008
.L_45:


//--------------------- .nv.callgraph             --------------------------
	.section	.nv.callgraph,"",@"SHT_CUDA_CALLGRAPH"
	.align	4
	.sectionentsize	8
	.align		4
        /*0000*/ 	.word	0x00000000
	.align		4
        /*0004*/ 	.word	0xffffffff
	.align		4
        /*0008*/ 	.word	index@(_ZN7cutlass13device_kernelINS_4gemm6kernel13GemmUniversalIN4cute5tupleIJiiiiEEENS1_10collective13CollectiveMmaINS1_34MainloopSm90TmaGmmaWarpSpecializedILi4ENS5_IJNS4_1CILi1EEENSA_ILi4EEESB_EEENS1_35KernelTmaWarpSpecializedCooperativeEEENS5_IJNSA_ILi256EEENSA_ILi128EEENSA_ILi32EEEEEEfNS5_IJlSB_lEEEfSK_NS4_8TiledMMAINS4_8MMA_AtomIJNS4_4SM904GMMA30MMA_64x128x8_F32TF32TF32_SS_TNILNSO_7ScaleInE1ELSQ_1EEEEEENS4_6LayoutINS5_IJNSA_ILi2EEESB_SB_EEENS5_IJSB_NSA_ILi0EEESW_EEEEENS5_IJNS4_10UnderscoreESZ_SZ_EEEEENS4_23SM90_TMA_LOAD_MULTICASTENS4_14ComposedLayoutINS4_7SwizzleILi3ELi4ELi3EEENS4_18smem_ptr_flag_bitsILi32EEENST_INS5_IJNSA_ILi8EEESI_EEENS5_IJSI_SB_EEEEEEEvNS4_8identityENS4_13SM90_TMA_LOADES1C_vS1D_EENS_8epilogue10collective6detail29Sm90TmaWarpSpecializedAdapterINS1H_15DefaultEpilogueIfSK_SK_NS1G_6thread17LinearCombinationIfLi1EffLNS1L_9ScaleType4KindE0ELNS_15FloatRoundStyleE2EfEENS1_15EpilogueDefaultEEEEEvvEEEEvNT_6ParamsE)
	.align		4
        /*000c*/ 	.word	index@(__assertfail)
	.align		4
        /*0010*/ 	.word	0x00000000
	.align		4
        /*0014*/ 	.word	0xfffffffe
	.align		4
        /*0018*/ 	.word	0x00000000
	.align		4
        /*001c*/ 	.word	0xfffffffd
	.align		4
        /*0020*/ 	.word	0x00000000
	.align		4
        /*0024*/ 	.word	0xfffffffc


//--------------------- .nv.constant4             --------------------------
	.section	.nv.constant4,"a",@progbits
	.align	8
	.align		8
.nv.constant4:
        /*0000*/ 	.dword	__assertfail
	.align		8
        /*0008*/ 	.dword	__unnamed_1
	.align		8
        /*0010*/ 	.dword	_ZN40_INTERNAL_e779fd5c_4_k_cu_751bc976_220844cuda3std3__45__cpo5beginE
	.align		8
        /*0018*/ 	.dword	_ZN40_INTERNAL_e779fd5c_4_k_cu_751bc976_220844cuda3std3__45__cpo3endE
	.align		8
        /*0020*/ 	.dword	_ZN40_INTERNAL_e779fd5c_4_k_cu_751bc976_220844cuda3std3__45__cpo6cbeginE
	.align		8
        /*0028*/ 	.dword	_ZN40_INTERNAL_e779fd5c_4_k_cu_751bc976_220844cuda3std3__45__cpo4cendE
	.align		8
        /*0030*/ 	.dword	_ZN40_INTERNAL_e779fd5c_4_k_cu_751bc976_220844cuda3std3__442_GLOBAL__N__e779fd5c_4_k_cu_751bc976_220846ignoreE
	.align		8
        /*0038*/ 	.dword	_ZN40_INTERNAL_e779fd5c_4_k_cu_751bc976_220844cuda3std3__419piecewise_constructE
	.align		8
        /*0040*/ 	.dword	_ZN40_INTERNAL_e779fd5c_4_k_cu_751bc976_220844cuda3std3__48in_placeE
	.align		8
        /*0048*/ 	.dword	_ZN40_INTERNAL_e779fd5c_4_k_cu_751bc976_220844cuda3std6ranges3__45__cpo4swapE
	.align		8
        /*0050*/ 	.dword	_ZN40_INTERNAL_e779fd5c_4_k_cu_751bc976_220844cuda3std6ranges3__45__cpo9iter_moveE
	.align		8
        /*0058*/ 	.dword	_ZN40_INTERNAL_e779fd5c_4_k_cu_751bc976_220844cute7productE
	.align		8
        /*0060*/ 	.dword	_ZN40_INTERNAL_e779fd5c_4_k_cu_751bc976_220844cute1_E
	.align		8
        /*0068*/ 	.dword	$str$22
	.align		8
        /*0070*/ 	.dword	$str$23


//--------------------- .text._ZN7cutlass13device_kernelINS_4gemm6kernel13GemmUniversalIN4cute5tupleIJiiiiEEENS1_10collective13CollectiveMmaINS1_34MainloopSm90TmaGmmaWarpSpecializedILi4ENS5_IJNS4_1CILi1EEENSA_ILi4EEESB_EEENS1_35KernelTmaWarpSpecializedCooperativeEEENS5_IJNSA_ILi256EEENSA_ILi128EEENSA_ILi32EEEEEEfNS5_IJlSB_lEEEfSK_NS4_8TiledMMAINS4_8MMA_AtomIJNS4_4SM904GMMA30MMA_64x128x8_F32TF32TF32_SS_TNILNSO_7ScaleInE1ELSQ_1EEEEEENS4_6LayoutINS5_IJNSA_ILi2EEESB_SB_EEENS5_IJSB_NSA_ILi0EEESW_EEEEENS5_IJNS4_10UnderscoreESZ_SZ_EEEEENS4_23SM90_TMA_LOAD_MULTICASTENS4_14ComposedLayoutINS4_7SwizzleILi3ELi4ELi3EEENS4_18smem_ptr_flag_bitsILi32EEENST_INS5_IJNSA_ILi8EEESI_EEENS5_IJSI_SB_EEEEEEEvNS4_8identityENS4_13SM90_TMA_LOADES1C_vS1D_EENS_8epilogue10collective6detail29Sm90TmaWarpSpecializedAdapterINS1H_15DefaultEpilogueIfSK_SK_NS1G_6thread17LinearCombinationIfLi1EffLNS1L_9ScaleType4KindE0ELNS_15FloatRoundStyleE2EfEENS1_15EpilogueDefaultEEEEEvvEEEEvNT_6ParamsE --------------------------
	.section	.text._ZN7cutlass13device_kernelINS_4gemm6kernel13GemmUniversalIN4cute5tupleIJiiiiEEENS1_10collective13CollectiveMmaINS1_34MainloopSm90TmaGmmaWarpSpecializedILi4ENS5_IJNS4_1CILi1EEENSA_ILi4EEESB_EEENS1_35KernelTmaWarpSpecializedCooperativeEEENS5_IJNSA_ILi256EEENSA_ILi128EEENSA_ILi32EEEEEEfNS5_IJlSB_lEEEfSK_NS4_8TiledMMAINS4_8MMA_AtomIJNS4_4SM904GMMA30MMA_64x128x8_F32TF32TF32_SS_TNILNSO_7ScaleInE1ELSQ_1EEEEEENS4_6LayoutINS5_IJNSA_ILi2EEESB_SB_EEENS5_IJSB_NSA_ILi0EEESW_EEEEENS5_IJNS4_10UnderscoreESZ_SZ_EEEEENS4_23SM90_TMA_LOAD_MULTICASTENS4_14ComposedLayoutINS4_7SwizzleILi3ELi4ELi3EEENS4_18smem_ptr_flag_bitsILi32EEENST_INS5_IJNSA_ILi8EEESI_EEENS5_IJSI_SB_EEEEEEEvNS4_8identityENS4_13SM90_TMA_LOADES1C_vS1D_EENS_8epilogue10collective6detail29Sm90TmaWarpSpecializedAdapterINS1H_15DefaultEpilogueIfSK_SK_NS1G_6thread17LinearCombinationIfLi1EffLNS1L_9ScaleType4KindE0ELNS_15FloatRoundStyleE2EfEENS1_15EpilogueDefaultEEEEEvvEEEEvNT_6ParamsE,"ax",@progbits
	.align	128
.text._ZN7cutlass13device_kernelINS_4gemm6kernel13GemmUniversalIN4cute5tupleIJiiiiEEENS1_10collective13CollectiveMmaINS1_34MainloopSm90TmaGmmaWarpSpecializedILi4ENS5_IJNS4_1CILi1EEENSA_ILi4EEESB_EEENS1_35KernelTmaWarpSpecializedCooperativeEEENS5_IJNSA_ILi256EEENSA_ILi128EEENSA_ILi32EEEEEEfNS5_IJlSB_lEEEfSK_NS4_8TiledMMAINS4_8MMA_AtomIJNS4_4SM904GMMA30MMA_64x128x8_F32TF32TF32_SS_TNILNSO_7ScaleInE1ELSQ_1EEEEEENS4_6LayoutINS5_IJNSA_ILi2EEESB_SB_EEENS5_IJSB_NSA_ILi0EEESW_EEEEENS5_IJNS4_10UnderscoreESZ_SZ_EEEEENS4_23SM90_TMA_LOAD_MULTICASTENS4_14ComposedLayoutINS4_7SwizzleILi3ELi4ELi3EEENS4_18smem_ptr_flag_bitsILi32EEENST_INS5_IJNSA_ILi8EEESI_EEENS5_IJSI_SB_EEEEEEEvNS4_8identityENS4_13SM90_TMA_LOADES1C_vS1D_EENS_8epilogue10collective6detail29Sm90TmaWarpSpecializedAdapterINS1H_15DefaultEpilogueIfSK_SK_NS1G_6thread17LinearCombinationIfLi1EffLNS1L_9ScaleType4KindE0ELNS_15FloatRoundStyleE2EfEENS1_15EpilogueDefaultEEEEEvvEEEEvNT_6ParamsE:
        .type           _ZN7cutlass13device_kernelINS_4gemm6kernel13GemmUniversalIN4cute5tupleIJiiiiEEENS1_10collective13CollectiveMmaINS1_34MainloopSm90TmaGmmaWarpSpecializedILi4ENS5_IJNS4_1CILi1EEENSA_ILi4EEESB_EEENS1_35KernelTmaWarpSpecializedCooperativeEEENS5_IJNSA_ILi256EEENSA_ILi128EEENSA_ILi32EEEEEEfNS5_IJlSB_lEEEfSK_NS4_8TiledMMAINS4_8MMA_AtomIJNS4_4SM904GMMA30MMA_64x128x8_F32TF32TF32_SS_TNILNSO_7ScaleInE1ELSQ_1EEEEEENS4_6LayoutINS5_IJNSA_ILi2EEESB_SB_EEENS5_IJSB_NSA_ILi0EEESW_EEEEENS5_IJNS4_10UnderscoreESZ_SZ_EEEEENS4_23SM90_TMA_LOAD_MULTICASTENS4_14ComposedLayoutINS4_7SwizzleILi3ELi4ELi3EEENS4_18smem_ptr_flag_bitsILi32EEENST_INS5_IJNSA_ILi8EEESI_EEENS5_IJSI_SB_EEEEEEEvNS4_8identityENS4_13SM90_TMA_LOADES1C_vS1D_EENS_8epilogue10collective6detail29Sm90TmaWarpSpecializedAdapterINS1H_15DefaultEpilogueIfSK_SK_NS1G_6thread17LinearCombinationIfLi1EffLNS1L_9ScaleType4KindE0ELNS_15FloatRoundStyleE2EfEENS1_15EpilogueDefaultEEEEEvvEEEEvNT_6ParamsE,@function
        .size           _ZN7cutlass13device_kernelINS_4gemm6kernel13GemmUniversalIN4cute5tupleIJiiiiEEENS1_10collective13CollectiveMmaINS1_34MainloopSm90TmaGmmaWarpSpecializedILi4ENS5_IJNS4_1CILi1EEENSA_ILi4EEESB_EEENS1_35KernelTmaWarpSpecializedCooperativeEEENS5_IJNSA_ILi256EEENSA_ILi128EEENSA_ILi32EEEEEEfNS5_IJlSB_lEEEfSK_NS4_8TiledMMAINS4_8MMA_AtomIJNS4_4SM904GMMA30MMA_64x128x8_F32TF32TF32_SS_TNILNSO_7ScaleInE1ELSQ_1EEEEEENS4_6LayoutINS5_IJNSA_ILi2EEESB_SB_EEENS5_IJSB_NSA_ILi0EEESW_EEEEENS5_IJNS4_10UnderscoreESZ_SZ_EEEEENS4_23SM90_TMA_LOAD_MULTICASTENS4_14ComposedLayoutINS4_7SwizzleILi3ELi4ELi3EEENS4_18smem_ptr_flag_bitsILi32EEENST_INS5_IJNSA_ILi8EEESI_EEENS5_IJSI_SB_EEEEEEEvNS4_8identityENS4_13SM90_TMA_LOADES1C_vS1D_EENS_8epilogue10collective6detail29Sm90TmaWarpSpecializedAdapterINS1H_15DefaultEpilogueIfSK_SK_NS1G_6thread17LinearCombinationIfLi1EffLNS1L_9ScaleType4KindE0ELNS_15FloatRoundStyleE2EfEENS1_15EpilogueDefaultEEEEEvvEEEEvNT_6ParamsE,(.L_x_323 - _ZN7cutlass13device_kernelINS_4gemm6kernel13GemmUniversalIN4cute5tupleIJiiiiEEENS1_10collective13CollectiveMmaINS1_34MainloopSm90TmaGmmaWarpSpecializedILi4ENS5_IJNS4_1CILi1EEENSA_ILi4EEESB_EEENS1_35KernelTmaWarpSpecializedCooperativeEEENS5_IJNSA_ILi256EEENSA_ILi128EEENSA_ILi32EEEEEEfNS5_IJlSB_lEEEfSK_NS4_8TiledMMAINS4_8MMA_AtomIJNS4_4SM904GMMA30MMA_64x128x8_F32TF32TF32_SS_TNILNSO_7ScaleInE1ELSQ_1EEEEEENS4_6LayoutINS5_IJNSA_ILi2EEESB_SB_EEENS5_IJSB_NSA_ILi0EEESW_EEEEENS5_IJNS4_10UnderscoreESZ_SZ_EEEEENS4_23SM90_TMA_LOAD_MULTICASTENS4_14ComposedLayoutINS4_7SwizzleILi3ELi4ELi3EEENS4_18smem_ptr_flag_bitsILi32EEENST_INS5_IJNSA_ILi8EEESI_EEENS5_IJSI_SB_EEEEEEEvNS4_8identityENS4_13SM90_TMA_LOADES1C_vS1D_EENS_8epilogue10collective6detail29Sm90TmaWarpSpecializedAdapterINS1H_15DefaultEpilogueIfSK_SK_NS1G_6thread17LinearCombinationIfLi1EffLNS1L_9ScaleType4KindE0ELNS_15FloatRoundStyleE2EfEENS1_15EpilogueDefaultEEEEEvvEEEEvNT_6ParamsE)
        .other          _ZN7cutlass13device_kernelINS_4gemm6kernel13GemmUniversalIN4cute5tupleIJiiiiEEENS1_10collective13CollectiveMmaINS1_34MainloopSm90TmaGmmaWarpSpecializedILi4ENS5_IJNS4_1CILi1EEENSA_ILi4EEESB_EEENS1_35KernelTmaWarpSpecializedCooperativeEEENS5_IJNSA_ILi256EEENSA_ILi128EEENSA_ILi32EEEEEEfNS5_IJlSB_lEEEfSK_NS4_8TiledMMAINS4_8MMA_AtomIJNS4_4SM904GMMA30MMA_64x128x8_F32TF32TF32_SS_TNILNSO_7ScaleInE1ELSQ_1EEEEEENS4_6LayoutINS5_IJNSA_ILi2EEESB_SB_EEENS5_IJSB_NSA_ILi0EEESW_EEEEENS5_IJNS4_10UnderscoreESZ_SZ_EEEEENS4_23SM90_TMA_LOAD_MULTICASTENS4_14ComposedLayoutINS4_7SwizzleILi3ELi4ELi3EEENS4_18smem_ptr_flag_bitsILi32EEENST_INS5_IJNSA_ILi8EEESI_EEENS5_IJSI_SB_EEEEEEEvNS4_8identityENS4_13SM90_TMA_LOADES1C_vS1D_EENS_8epilogue10collective6detail29Sm90TmaWarpSpecializedAdapterINS1H_15DefaultEpilogueIfSK_SK_NS1G_6thread17LinearCombinationIfLi1EffLNS1L_9ScaleType4KindE0ELNS_15FloatRoundStyleE2EfEENS1_15EpilogueDefaultEEEEEvvEEEEvNT_6ParamsE,@"STO_CUDA_ENTRY STV_DEFAULT"
_ZN7cutlass13device_kernelINS_4gemm6kernel13GemmUniversalIN4cute5tupleIJiiiiEEENS1_10collective13CollectiveMmaINS1_34MainloopSm90TmaGmmaWarpSpecializedILi4ENS5_IJNS4_1CILi1EEENSA_ILi4EEESB_EEENS1_35KernelTmaWarpSpecializedCooperativeEEENS5_IJNSA_ILi256EEENSA_ILi128EEENSA_ILi32EEEEEEfNS5_IJlSB_lEEEfSK_NS4_8TiledMMAINS4_8MMA_AtomIJNS4_4SM904GMMA30MMA_64x128x8_F32TF32TF32_SS_TNILNSO_7ScaleInE1ELSQ_1EEEEEENS4_6LayoutINS5_IJNSA_ILi2EEESB_SB_EEENS5_IJSB_NSA_ILi0EEESW_EEEEENS5_IJNS4_10UnderscoreESZ_SZ_EEEEENS4_23SM90_TMA_LOAD_MULTICASTENS4_14ComposedLayoutINS4_7SwizzleILi3ELi4ELi3EEENS4_18smem_ptr_flag_bitsILi32EEENST_INS5_IJNSA_ILi8EEESI_EEENS5_IJSI_SB_EEEEEEEvNS4_8identityENS4_13SM90_TMA_LOADES1C_vS1D_EENS_8epilogue10collective6detail29Sm90TmaWarpSpecializedAdapterINS1H_15DefaultEpilogueIfSK_SK_NS1G_6thread17LinearCombinationIfLi1EffLNS1L_9ScaleType4KindE0ELNS_15FloatRoundStyleE2EfEENS1_15EpilogueDefaultEEEEEvvEEEEvNT_6ParamsE:
[----:B------:R-:W0:Y:S01]  /*0000*/  LDC R1, c[0x0][0x28] ;  /* 0x00000a00ff017b82 */ /* 0x000e220000000800 */
[----:B------:R-:W1:Y:S01]  /*0010*/  S2R R18, SR_TID.X ;  /* 0x0000000000127919 */ /* 0x000e620000002100 */
[----:B------:R-:W-:Y:S01]  /*0020*/  ELECT P0, URZ, PT ;  /* 0x00000000003f782f */ /* 0x000fe20003800000 */
[----:B------:R-:W-:Y:S01]  /*0030*/  BSSY B0, `(.L_x_0) ;  /* 0x000000f000007945 */ /* 0x000fe20003800000 */
[--C-:B-1----:R-:W-:Y:S02]  /*0040*/  SHF.R.U32.HI R0, RZ, 0x5, R18.reuse ;  /* 0x00000005ff007819 */ /* 0x102fe40000011612 */
[----:B------:R-:W-:-:S03]  /*0050*/  SHF.R.U32.HI R3, RZ, 0x7, R18 ;  /* 0x00000007ff037819 */ /* 0x000fc60000011612 */
[----:B------:R-:W1:Y:S04]  /*0060*/  SHFL.IDX PT, R2, R0, RZ, 0x1f ;  /* 0x00001fff00027589 */ /* 0x000e6800000e0000 */
[----:B------:R2:W3:Y:S01]  /*0070*/  SHFL.IDX PT, R5, R3, RZ, 0x1f ;  /* 0x00001fff03057589 */ /* 0x0004e200000e0000 */
[----:B-1----:R-:W-:-:S13]  /*0080*/  ISETP.NE.OR P0, PT, R2, RZ, !P0 ;  /* 0x000000ff0200720c */ /* 0x002fda0004705670 */
[----:B0-23--:R-:W-:Y:S05]  /*0090*/  @P0 BRA `(.L_x_1) ;  /* 0x0000000000200947 */ /* 0x00dfea0003800000 */
[----:B------:R-:W-:Y:S02]  /*00a0*/  ULDC.64 UR4, c[0x0][0x198] ;  /* 0x0000660000047ab9 */ /* 0x000fe40000000a00 */
[----:B------:R-:W-:Y:S02]  /*00b0*/  UIADD3 UR6, UP0, UR4, 0xf0, URZ ;  /* 0x000000f004067890 */ /* 0x000fe4000ff1e03f */
[----:B------:R-:W-:Y:S02]  /*00c0*/  UIADD3 UR4, UP1, UR4, 0x1f0, URZ ;  /* 0x000001f004047890 */ /* 0x000fe4000ff3e03f */
[----:B------:R-:W-:Y:S02]  /*00d0*/  UIADD3.X UR7, URZ, UR5, URZ, UP0, !UPT ;  /* 0x000000053f077290 */ /* 0x000fe400087fe43f */
[----:B------:R-:W-:-:S07]  /*00e0*/  UIADD3.X UR5, URZ, UR5, URZ, UP1, !UPT ;  /* 0x000000053f057290 */ /* 0x000fce0008ffe43f */
[----:B------:R0:W-:Y:S02]  /*00f0*/  UTMACCTL.PF [UR6] ;  /* 0x00000000060079b9 */ /* 0x0001e40008040000 */
[----:B------:R0:W-:Y:S02]  /*0100*/  UTMACCTL.PF [UR4] ;  /* 0x00000000040079b9 */ /* 0x0001e40008040000 */
[----:B0-----:R-:W-:Y:S01]  /*0110*/  NOP ;  /* 0x0000000000007918 */ /* 0x001fe20000000000 */
.L_x_1:
[----:B------:R-:W-:Y:S05]  /*0120*/  BSYNC B0 ;  /* 0x0000000000007941 */ /* 0x000fea0003800000 */
.L_x_0:
[----:B------:R-:W0:Y:S02]  /*0130*/  SHFL.IDX PT, R3, R0, RZ, 0x1f ;  /* 0x00001fff00037589 */ /* 0x000e2400000e0000 */
[----:B0-----:R-:W-:-:S13]  /*0140*/  ISETP.NE.AND P0, PT, R3, RZ, PT ;  /* 0x000000ff0300720c */ /* 0x001fda0003f05270 */
[----:B------:R-:W-:Y:S05]  /*0150*/  @P0 BRA `(.L_x_2) ;  /* 0x0000000000580947 */ /* 0x000fea0003800000 */
[----:B------:R-:W0:Y:S01]  /*0160*/  S2UR UR8, SR_CgaCtaId ;  /* 0x00000000000879c3 */ /* 0x000e220000008800 */
[----:B------:R-:W-:Y:S01]  /*0170*/  UMOV UR4, 0x400 ;  /* 0x0000040000047882 */ /* 0x000fe20000000000 */
[----:B------:R-:W-:Y:S01]  /*0180*/  UMOV UR5, 0x1 ;  /* 0x0000000100057882 */ /* 0x000fe20000000000 */
[----:B------:R-:W-:Y:S01]  /*0190*/  UMOV UR6, 0x8 ;  /* 0x0000000800067882 */ /* 0x000fe20000000000 */
[----:B------:R-:W-:Y:S01]  /*01a0*/  ELECT P0, URZ, PT ;  /* 0x00000000003f782f */ /* 0x000fe20003800000 */
[----:B------:R-:W-:-:S04]  /*01b0*/  UIADD3 UR6, -UR6, 0x100000, URZ ;  /* 0x0010000006067890 */ /* 0x000fc8000fffe13f */
[----:B------:R-:W-:Y:S02]  /*01c0*/  USHF.L.U32 UR7, UR6, 0xb, URZ ;  /* 0x0000000b06077899 */ /* 0x000fe4000800063f */
[----:B------:R-:W-:Y:S02]  /*01d0*/  USHF.L.U32 UR6, UR6, 0x1, URZ ;  /* 0x0000000106067899 */ /* 0x000fe4000800063f */
[----:B0-----:R-:W-:Y:S02]  /*01e0*/  ULEA UR8, UR8, UR4, 0x18 ;  /* 0x0000000408087291 */ /* 0x001fe4000f8ec03f */
[----:B------:R-:W-:-:S04]  /*01f0*/  UIADD3 UR4, -UR5, 0x100000, URZ ;  /* 0x0010000005047890 */ /* 0x000fc8000fffe13f */
[----:B------:R-:W-:Y:S02]  /*0200*/  USHF.L.U32 UR5, UR4, 0xb, URZ ;  /* 0x0000000b04057899 */ /* 0x000fe4000800063f */
[----:B------:R-:W-:Y:S01]  /*0210*/  USHF.L.U32 UR4, UR4, 0x1, URZ ;  /* 0x0000000104047899 */ /* 0x000fe2000800063f */
[----:B------:R-:W0:Y:S11]  /*0220*/  FENCE.VIEW.ASYNC.S ;  /* 0x00000000000073c6 */ /* 0x000e360000000000 */
[----:B0-----:R0:W1:Y:S01]  /*0230*/  SYNCS.EXCH.64 URZ, [UR8], UR4 ;  /* 0x00000004083f75b2 */ /* 0x0010620008000100 */
[----:B------:R0:W2:Y:S01]  /*0240*/  SYNCS.EXCH.64 URZ, [UR8+0x20], UR6 ;  /* 0x00002006083f75b2 */ /* 0x0000a20008000100 */
[----:B------:R0:W3:Y:S01]  /*0250*/  SYNCS.EXCH.64 URZ, [UR8+0x8], UR4 ;  /* 0x00000804083f75b2 */ /* 0x0000e20008000100 */
[----:B------:R0:W4:Y:S01]  /*0260*/  SYNCS.EXCH.64 URZ, [UR8+0x28], UR6 ;  /* 0x00002806083f75b2 */ /* 0x0001220008000100 */
[----:B------:R0:W0:Y:S01]  /*0270*/  SYNCS.EXCH.64 URZ, [UR8+0x10], UR4 ;  /* 0x00001004083f75b2 */ /* 0x0000220008000100 */
[----:B------:R0:W0:Y:S01]  /*0280*/  SYNCS.EXCH.64 URZ, [UR8+0x30], UR6 ;  /* 0x00003006083f75b2 */ /* 0x0000220008000100 */
[----:B------:R0:W0:Y:S01]  /*0290*/  SYNCS.EXCH.64 URZ, [UR8+0x18], UR4 ;  /* 0x00001804083f75b2 */ /* 0x0000220008000100 */
[----:B------:R0:W0:Y:S01]  /*02a0*/  SYNCS.EXCH.64 URZ, [UR8+0x38], UR6 ;  /* 0x00003806083f75b2 */ /* 0x0000220008000100 */
[----:B------:R-:W-:Y:S01]  /*02b0*/  NOP ;  /* 0x0000000000007918 */ /* 0x000fe20000000000 */
.L_x_2:
[----:B------:R-:W-:Y:S01]  /*02c0*/  SHF.R.S32.HI R7, RZ, 0x1f, R18 ;  /* 0x0000001fff077819 */ /* 0x000fe20000011412 */
[----:B------:R-:W5:Y:S01]  /*02d0*/  SHFL.IDX PT, R0, R0, RZ, 0x1f ;  /* 0x00001fff00007589 */ /* 0x000f6200000e0000 */
[----:B0-----:R-:W0:Y:S01]  /*02e0*/  S2UR UR8, SR_CTAID.X ;  /* 0x00000000000879c3 */ /* 0x001e220000002500 */
[----:B------:R-:W-:Y:S02]  /*02f0*/  ELECT P0, URZ, PT ;  /* 0x00000000003f782f */ /* 0x000fe40003800000 */
[----:B------:R-:W-:Y:S01]  /*0300*/  LEA.HI R7, R7, R18, RZ, 0x7 ;  /* 0x0000001207077211 */ /* 0x000fe200078f38ff */
[----:B------:R-:W1:Y:S01]  /*0310*/  S2R R4, SR_CTAID.Y ;  /* 0x0000000000047919 */ /* 0x000e620000002600 */
[----:B------:R-:W-:Y:S01]  /*0320*/  ULDC UR4, c[0x0][0x154] ;  /* 0x0000550000047ab9 */ /* 0x000fe20000000800 */
[----:B------:R-:W-:Y:S01]  /*0330*/  NOP ;  /* 0x0000000000007918 */ /* 0x000fe20000000000 */
[----:B------:R-:W-:Y:S01]  /*0340*/  LOP3.LUT R7, R7, 0xffffff80, RZ, 0xc0, !PT ;  /* 0xffffff8007077812 */ /* 0x000fe200078ec0ff */
[----:B------:R-:W-:Y:S01]  /*0350*/  NOP ;  /* 0x0000000000007918 */ /* 0x000fe20000000000 */
[----:B------:R-:W2:Y:S03]  /*0360*/  LDC R12, c[0x0][0x140] ;  /* 0x00005000ff0c7b82 */ /* 0x000ea60000000800 */
[----:B------:R-:W-:-:S05]  /*0370*/  IMAD.IADD R7, R18, 0x1, -R7 ;  /* 0x0000000112077824 */ /* 0x000fca00078e0a07 */
[----:B------:R-:W-:Y:S02]  /*0380*/  SHF.R.S32.HI R6, RZ, 0x1f, R7 ;  /* 0x0000001fff067819 */ /* 0x000fe40000011407 */
[----:B------:R-:W-:Y:S02]  /*0390*/  LOP3.LUT P2, RZ, R7, 0x7, RZ, 0xc0, !PT ;  /* 0x0000000707ff7812 */ /* 0x000fe4000784c0ff */
[----:B------:R-:W-:Y:S02]  /*03a0*/  LEA.HI R6, R6, R7, RZ, 0x3 ;  /* 0x0000000706067211 */ /* 0x000fe400078f18ff */
[----:B-----5:R-:W-:Y:S02]  /*03b0*/  ISETP.NE.OR P0, PT, R0, RZ, !P0 ;  /* 0x000000ff0000720c */ /* 0x020fe40004705670 */
[--C-:B------:R-:W-:Y:S02]  /*03c0*/  SHF.R.S32.HI R0, RZ, 0x3, R6.reuse ;  /* 0x00000003ff007819 */ /* 0x100fe40000011406 */
[----:B------:R-:W-:-:S02]  /*03d0*/  SHF.R.S32.HI R9, RZ, 0x1f, R6 ;  /* 0x0000001fff097819 */ /* 0x000fc40000011406 */
[----:B------:R-:W-:Y:S02]  /*03e0*/  SHF.R.S32.HI R6, RZ, 0x1f, R3 ;  /* 0x0000001fff067819 */ /* 0x000fe40000011403 */
[----:B------:R-:W-:Y:S02]  /*03f0*/  LEA.HI R9, R9, R0, RZ, 0x2 ;  /* 0x0000000009097211 */ /* 0x000fe400078f10ff */
[----:B------:R-:W-:Y:S02]  /*0400*/  LEA.HI R6, R6, R3, RZ, 0x2 ;  /* 0x0000000306067211 */ /* 0x000fe400078f10ff */
[----:B-1----:R-:W-:Y:S01]  /*0410*/  I2FP.F32.U32 R8, R4 ;  /* 0x0000000400087245 */ /* 0x002fe20000201000 */
[----:B------:R-:W-:Y:S01]  /*0420*/  VOTEU.ALL UP0, P0 ;  /* 0x00000000003f7886 */ /* 0x000fe20000000000 */
[----:B------:R-:W-:Y:S01]  /*0430*/  LOP3.LUT R6, R6, 0x3ffffffc, RZ, 0xc0, !PT ;  /* 0x3ffffffc06067812 */ /* 0x000fe200078ec0ff */
[----:B------:R-:W-:Y:S01]  /*0440*/  VOTEU.ALL UP1, P0 ;  /* 0x00000000003f7886 */ /* 0x000fe20000020000 */
[----:B------:R-:W-:Y:S01]  /*0450*/  LOP3.LUT R9, R9, 0xfffffffc, RZ, 0xc0, !PT ;  /* 0xfffffffc09097812 */ /* 0x000fe200078ec0ff */
[----:B------:R-:W-:Y:S01]  /*0460*/  FMUL R10, R8, UR4 ;  /* 0x00000004080a7c20 */ /* 0x000fe20008400000 */
[----:B------:R-:W-:Y:S01]  /*0470*/  IADD3 R11, R3, -R6, RZ ;  /* 0x80000006030b7210 */ /* 0x000fe20007ffe0ff */
[----:B------:R-:W1:Y:S01]  /*0480*/  @!UP0 S2UR UR7, SR_CgaCtaId ;  /* 0x00000000000789c3 */ /* 0x000e620000008800 */
[----:B0-----:R-:W-:Y:S01]  /*0490*/  I2FP.F32.U32 R6, UR8 ;  /* 0x0000000800067c45 */ /* 0x001fe20008201000 */
[----:B------:R-:W-:Y:S01]  /*04a0*/  IMAD.IADD R0, R0, 0x1, -R9 ;  /* 0x0000000100007824 */ /* 0x000fe200078e0a09 */
[----:B------:R-:W-:Y:S01]  /*04b0*/  ULDC UR4, c[0x0][0x150] ;  /* 0x0000540000047ab9 */ /* 0x000fe20000000800 */
[----:B------:R-:W0:Y:S01]  /*04c0*/  F2I.U32.TRUNC.NTZ R10, R10 ;  /* 0x0000000a000a7305 */ /* 0x000e22000020f000 */
[----:B------:R-:W-:Y:S01]  /*04d0*/  SHF.R.S32.HI R3, RZ, 0x1f, R2 ;  /* 0x0000001fff037819 */ /* 0x000fe20000011402 */
[----:B------:R-:W-:Y:S01]  /*04e0*/  FMUL R6, R6, UR4 ;  /* 0x0000000406067c20 */ /* 0x000fe20008400000 */
[----:B------:R-:W-:Y:S01]  /*04f0*/  IMAD R11, R11, 0x4, R0 ;  /* 0x000000040b0b7824 */ /* 0x000fe200078e0200 */
[----:B------:R-:W5:Y:S01]  /*0500*/  LDC R9, c[0x0][0x148] ;  /* 0x00005200ff097b82 */ /* 0x000f620000000800 */
[----:B------:R-:W-:Y:S01]  /*0510*/  LEA.HI R3, R3, R2, RZ, 0x2 ;  /* 0x0000000203037211 */ /* 0x000fe200078f10ff */
[----:B------:R-:W-:Y:S01]  /*0520*/  UMOV UR4, 0x20 ;  /* 0x0000002000047882 */ /* 0x000fe20000000000 */
[----:B------:R-:W-:Y:S01]  /*0530*/  IMAD.SHL.U32 R22, R11, 0x4, RZ ;  /* 0x000000040b167824 */ /* 0x000fe200078e00ff */
[----:B------:R-:W3:Y:S01]  /*0540*/  F2I.U32.TRUNC.NTZ R6, R6 ;  /* 0x0000000600067305 */ /* 0x000ee2000020f000 */
[----:B------:R-:W-:Y:S01]  /*0550*/  LOP3.LUT R3, R3, 0xfffffffc, RZ, 0xc0, !PT ;  /* 0xfffffffc03037812 */ /* 0x000fe200078ec0ff */
[----:B------:R-:W-:Y:S01]  /*0560*/  @!UP0 UMOV UR6, 0x400 ;  /* 0x0000040000068882 */ /* 0x000fe20000000000 */
[----:B------:R-:W-:-:S04]  /*0570*/  @!UP0 UIADD3 UR4, -UR4, 0x100000, URZ ;  /* 0x0010000004048890 */ /* 0x000fc8000fffe13f */
[----:B------:R-:W-:Y:S02]  /*0580*/  @!UP0 USHF.L.U32 UR5, UR4, 0xb, URZ ;  /* 0x0000000b04058899 */ /* 0x000fe4000800063f */
[----:B------:R-:W-:Y:S01]  /*0590*/  @!UP0 USHF.L.U32 UR4, UR4, 0x1, URZ ;  /* 0x0000000104048899 */ /* 0x000fe2000800063f */
[----:B------:R-:W4:Y:S01]  /*05a0*/  LDC R8, c[0x0][0x144] ;  /* 0x00005100ff087b82 */ /* 0x000f220000000800 */
[----:B------:R-:W-:Y:S01]  /*05b0*/  IADD3 R0, R2, -R3, RZ ;  /* 0x8000000302007210 */ /* 0x000fe20007ffe0ff */
[----:B0-----:R-:W-:Y:S01]  /*05c0*/  IMAD.MOV R14, RZ, RZ, -R10 ;  /* 0x000000ffff0e7224 */ /* 0x001fe200078e0a0a */
[----:B------:R-:W-:Y:S02]  /*05d0*/  LOP3.LUT R22, R11, 0xc, R22, 0x78, !PT ;  /* 0x0000000c0b167812 */ /* 0x000fe400078e7816 */
[----:B------:R-:W-:Y:S01]  /*05e0*/  ISETP.NE.AND P1, PT, R0, 0x3, PT ;  /* 0x000000030000780c */ /* 0x000fe20003f25270 */
[----:B-1----:R-:W-:Y:S01]  /*05f0*/  @!UP0 ULEA UR6, UR7, UR6, 0x18 ;  /* 0x0000000607068291 */ /* 0x002fe2000f8ec03f */
[----:B--2---:R-:W-:Y:S01]  /*0600*/  ISETP.EQ.U32.AND P3, PT, R12, 0x1, PT ;  /* 0x000000010c00780c */ /* 0x004fe20003f62070 */
[----:B------:R-:W-:Y:S01]  /*0610*/  VOTEU.ALL UP0, P0 ;  /* 0x00000000003f7886 */ /* 0x000fe20000000000 */
[----:B---3--:R-:W-:Y:S01]  /*0620*/  IMAD.MOV R3, RZ, RZ, -R6 ;  /* 0x000000ffff037224 */ /* 0x008fe200078e0a06 */
[----:B------:R-:W-:-:S02]  /*0630*/  ISETP.EQ.OR P1, PT, R0, RZ, !P1 ;  /* 0x000000ff0000720c */ /* 0x000fc40004f22670 */
[----:B------:R-:W-:Y:S01]  /*0640*/  ISETP.LT.U32.AND P0, PT, R22, 0x4, !P2 ;  /* 0x000000041600780c */ /* 0x000fe20005701070 */
[----:B-----5:R-:W-:Y:S01]  /*0650*/  IMAD R7, R9, R14, R4 ;  /* 0x0000000e09077224 */ /* 0x020fe200078e0204 */
[C---:B------:R-:W-:Y:S02]  /*0660*/  ISETP.EQ.AND P1, PT, R5.reuse, RZ, P1 ;  /* 0x000000ff0500720c */ /* 0x040fe40000f22270 */
[----:B------:R-:W-:Y:S01]  /*0670*/  ISETP.NE.AND P2, PT, R5, RZ, PT ;  /* 0x000000ff0500720c */ /* 0x000fe20003f45270 */
[----:B------:R-:W0:Y:S02]  /*0680*/  FENCE.VIEW.ASYNC.S ;  /* 0x00000000000073c6 */ /* 0x000e240000000000 */
[----:B0-----:R0:W1:Y:S01]  /*0690*/  @!UP0 SYNCS.EXCH.64 URZ, [UR6+0x50], UR4 ;  /* 0x00005004063f85b2 */ /* 0x0010620008000100 */
[----:B------:R-:W-:Y:S02]  /*06a0*/  ISETP.NE.AND P4, PT, R7, R22, PT ;  /* 0x000000160700720c */ /* 0x000fe40003f85270 */
[----:B------:R-:W-:Y:S01]  /*06b0*/  SEL R19, RZ, 0x1, !P1 ;  /* 0x00000001ff137807 */ /* 0x000fe20004800000 */
[----:B----4-:R-:W-:Y:S01]  /*06c0*/  IMAD R3, R8, R3, UR8 ;  /* 0x0000000808037e24 */ /* 0x010fe2000f8e0203 */
[----:B------:R-:W-:-:S04]  /*06d0*/  IADD3 R8, R5, -0x1, RZ ;  /* 0xffffffff05087810 */ /* 0x000fc80007ffe0ff */
[----:B------:R-:W-:Y:S02]  /*06e0*/  ISETP.EQ.OR P4, PT, R3, RZ, !P4 ;  /* 0x000000ff0300720c */ /* 0x000fe40006782670 */
[----:B------:R-:W-:Y:S02]  /*06f0*/  ISETP.GE.U32.AND P5, PT, R8, 0x2, PT ;  /* 0x000000020800780c */ /* 0x000fe40003fa6070 */
[----:B------:R-:W-:Y:S02]  /*0700*/  PLOP3.LUT P0, PT, P0, P4, PT, 0x80, 0x0 ;  /* 0x000000000000781c */ /* 0x000fe40000709070 */
[----:B------:R-:W-:Y:S01]  /*0710*/  SEL R19, R19, 0x2, P5 ;  /* 0x0000000213137807 */ /* 0x000fe20002800000 */
[----:B------:R0:W2:Y:S01]  /*0720*/  @!UP1 SYNCS.EXCH.64 URZ, [UR6+0x58], UR4 ;  /* 0x00005804063f95b2 */ /* 0x0000a20008000100 */
[----:B------:R-:W-:Y:S01]  /*0730*/  P2R R156, PR, RZ, 0x1 ;  /* 0x00000001ff9c7803 */ /* 0x000fe20000000000 */
[----:B------:R-:W-:Y:S01]  /*0740*/  NOP ;  /* 0x0000000000007918 */ /* 0x000fe20000000000 */
[----:B0-----:R-:W-:Y:S07]  /*0750*/  @!P3 BRA `(.L_x_3) ;  /* 0x000000000008b947 */ /* 0x001fee0003800000 */
[----:B-12---:R-:W-:Y:S01]  /*0760*/  UCGABAR_ARV ;  /* 0x00000000000079c7 */ /* 0x006fe20008000000 */
[----:B------:R-:W-:Y:S05]  /*0770*/  BRA `(.L_x_4) ;  /* 0x0000000000047947 */ /* 0x000fea0003800000 */
.L_x_3:
[----:B-12---:R-:W-:Y:S01]  /*0780*/  NOP ;  /* 0x0000000000007918 */ /* 0x006fe20000000000 */
.L_x_4:
[----:B------:R-:W0:Y:S01]  /*0790*/  LDC R2, c[0x0][0x65c] ;  /* 0x00019700ff027b82 */ /* 0x000e220000000800 */
[----:B------:R-:W-:Y:S02]  /*07a0*/  IMAD.U32 R6, RZ, RZ, UR8 ;  /* 0x00000008ff067e24 */ /* 0x000fe4000f8e00ff */
[----:B------:R-:W-:Y:S01]  /*07b0*/  IMAD.MOV.U32 R7, RZ, RZ, RZ ;  /* 0x000000ffff077224 */ /* 0x000fe200078e00ff */
[----:B0-----:R-:W-:-:S04]  /*07c0*/  ISETP.NE.AND P1, PT, R2, 0x1, PT ;  /* 0x000000010200780c */ /* 0x001fc80003f25270 */
[----:B------:R-:W-:-:S09]  /*07d0*/  P2R R5, PR, RZ, 0x2 ;  /* 0x00000002ff057803 */ /* 0x000fd20000000000 */
[----:B------:R-:W0:Y:S01]  /*07e0*/  @P1 LDC R17, c[0x0][0x10] ;  /* 0x00000400ff111b82 */ /* 0x000e220000000800 */
[----:B------:R-:W-:Y:S01]  /*07f0*/  @P1 IMAD.MOV.U32 R5, RZ, RZ, RZ ;  /* 0x000000ffff051224 */ /* 0x000fe200078e00ff */
[----:B------:R-:W-:-:S06]  /*0800*/  @P1 MOV R13, RZ ;  /* 0x000000ff000d1202 */ /* 0x000fcc0000000f00 */
[----:B------:R-:W1:Y:S01]  /*0810*/  @!P1 LDC R11, c[0x0][0xc] ;  /* 0x00000300ff0b9b82 */ /* 0x000e620000000800 */
[----:B0-----:R-:W-:-:S04]  /*0820*/  @P1 IMAD.WIDE.U32 R16, R17, UR8, R4 ;  /* 0x0000000811101c25 */ /* 0x001fc8000f8e0004 */
[----:B------:R-:W-:Y:S02]  /*0830*/  @P1 IMAD.IADD R17, R17, 0x1, R13 ;  /* 0x0000000111111824 */ /* 0x000fe400078e020d */
[----:B-1----:R-:W-:-:S04]  /*0840*/  @!P1 IMAD.WIDE.U32 R6, R4, R11, R6 ;  /* 0x0000000b04069225 */ /* 0x002fc800078e0006 */
[----:B------:R-:W-:Y:S01]  /*0850*/  @!P1 IMAD.MOV.U32 R17, RZ, RZ, R7 ;  /* 0x000000ffff119224 */ /* 0x000fe200078e0007 */
[----:B------:R-:W-:Y:S01]  /*0860*/  @!P1 MOV R16, R6 ;  /* 0x0000000600109202 */ /* 0x000fe20000000f00 */
[----:B------:R-:W-:Y:S06]  /*0870*/  @!P3 BRA `(.L_x_5) ;  /* 0x00000000000cb947 */ /* 0x000fec0003800000 */
[----:B------:R-:W-:Y:S01]  /*0880*/  UCGABAR_WAIT ;  /* 0x0000000000007dc7 */ /* 0x000fe20008000000 */
[----:B------:R-:W-:Y:S01]  /*0890*/  CCTL.IVALL ;  /* 0x00000000ff00798f */ /* 0x000fe20002000000 */
[----:B------:R-:W-:Y:S05]  /*08a0*/  BRA `(.L_x_6) ;  /* 0x0000000000047947 */ /* 0x000fea0003800000 */
.L_x_5:
[----:B------:R-:W-:Y:S06]  /*08b0*/  BAR.SYNC.DEFER_BLOCKING 0x0 ;  /* 0x0000000000007b1d */ /* 0x000fec0000010000 */
.L_x_6:
[----:B------:R-:W-:Y:S05]  /*08c0*/  @!P2 BRA `(.L_x_7) ;  /* 0x000000880060a947 */ /* 0x000fea0003800000 */
[----:B------:R-:W-:-:S13]  /*08d0*/  ISETP.GT.U32.AND P0, PT, R8, 0x1, PT ;  /* 0x000000010800780c */ /* 0x000fda0003f04070 */
[----:B------:R-:W-:Y:S05]  /*08e0*/  @P0 EXIT ;  /* 0x000000000000094d */ /* 0x000fea0003800000 */
[----:B------:R-:W-:Y:S01]  /*08f0*/  ULDC.64 UR4, c[0x0][0x650] ;  /* 0x0001940000047ab9 */ /* 0x000fe20000000a00 */
[----:B------:R-:W-:Y:S01]  /*0900*/  PRMT R0, RZ, 0x7610, R0 ;  /* 0x00007610ff007816 */ /* 0x000fe20000000000 */
[----:B------:R-:W-:Y:S01]  /*0910*/  IMAD.MOV.U32 R152, RZ, RZ, -0x1 ;  /* 0xffffffffff987424 */ /* 0x000fe200078e00ff */
[----:B------:R-:W-:Y:S01]  /*0920*/  ISETP.GE.U32.AND P0, PT, R16, UR4, PT ;  /* 0x0000000410007c0c */ /* 0x000fe2000bf06070 */
[----:B------:R-:W-:Y:S01]  /*0930*/  IMAD.MOV.U32 R23, RZ, RZ, -0x1 ;  /* 0xffffffffff177424 */ /* 0x000fe200078e00ff */
[----:B------:R-:W-:Y:S02]  /*0940*/  MOV R153, 0xffffffff ;  /* 0xffffffff00997802 */ /* 0x000fe40000000f00 */
[----:B------:R-:W-:-:S13]  /*0950*/  ISETP.GE.U32.AND.EX P0, PT, R17, UR5, PT, P0 ;  /* 0x0000000511007c0c */ /* 0x000fda000bf06100 */
[----:B------:R-:W-:Y:S05]  /*0960*/  @P0 BRA `(.L_x_8) ;  /* 0x00000004002c0947 */ /* 0x000fea0003800000 */
[----:B------:R-:W0:Y:S01]  /*0970*/  LDC.64 R20, c[0x0][0x628] ;  /* 0x00018a00ff147b82 */ /* 0x000e220000000a00 */
[----:B------:R-:W-:Y:S01]  /*0980*/  IMAD.MOV.U32 R6, RZ, RZ, R16 ;  /* 0x000000ffff067224 */ /* 0x000fe200078e0010 */
[----:B------:R-:W-:-:S06]  /*0990*/  MOV R7, R17 ;  /* 0x0000001100077202 */ /* 0x000fcc0000000f00 */
[----:B------:R-:W1:Y:S08]  /*09a0*/  LDC R0, c[0x0][0x630] ;  /* 0x00018c00ff007b82 */ /* 0x000e700000000800 */
[----:B------:R-:W2:Y:S01]  /*09b0*/  LDC.64 R24, c[0x0][0x620] ;  /* 0x00018800ff187b82 */ /* 0x000ea20000000a00 */
[----:B0-----:R-:W-:-:S04]  /*09c0*/  ISETP.NE.U32.AND P0, PT, R20, RZ, PT ;  /* 0x000000ff1400720c */ /* 0x001fc80003f05070 */
[----:B------:R-:W-:-:S13]  /*09d0*/  ISETP.NE.AND.EX P0, PT, R21, RZ, PT, P0 ;  /* 0x000000ff1500720c */ /* 0x000fda0003f05300 */
[----:B-12---:R-:W-:Y:S05]  /*09e0*/  @!P0 BRA `(.L_x_9) ;  /* 0x0000000000288947 */ /* 0x006fea0003800000 */
[----:B------:R-:W0:Y:S02]  /*09f0*/  LDC R13, c[0x0][0x634] ;  /* 0x00018d00ff0d7b82 */ /* 0x000e240000000800 */
[----:B0-----:R-:W-:-:S05]  /*0a00*/  IADD3 R13, P0, R16, R13, RZ ;  /* 0x0000000d100d7210 */ /* 0x001fca0007f1e0ff */
[----:B------:R-:W-:-:S04]  /*0a10*/  IMAD.X R15, RZ, RZ, R17, P0 ;  /* 0x000000ffff0f7224 */ /* 0x000fc800000e0611 */
[----:B------:R-:W-:-:S04]  /*0a20*/  IMAD.WIDE.U32 R6, R15, R20, RZ ;  /* 0x000000140f067225 */ /* 0x000fc800078e00ff */
[----:B------:R-:W-:-:S04]  /*0a30*/  IMAD.WIDE.U32 R10, P0, R13, R21, R6 ;  /* 0x000000150d0a7225 */ /* 0x000fc80007800006 */
[----:B------:R-:W-:Y:S01]  /*0a40*/  IMAD.WIDE.U32 R6, R13, R20, RZ ;  /* 0x000000140d067225 */ /* 0x000fe200078e00ff */
[----:B------:R-:W-:-:S03]  /*0a50*/  MOV R12, R11 ;  /* 0x0000000b000c7202 */ /* 0x000fc60000000f00 */
[----:B------:R-:W-:Y:S01]  /*0a60*/  IMAD.X R13, RZ, RZ, RZ, P0 ;  /* 0x000000ffff0d7224 */ /* 0x000fe200000e06ff */
[----:B------:R-:W-:-:S05]  /*0a70*/  IADD3 RZ, P0, R7, R10, RZ ;  /* 0x0000000a07ff7210 */ /* 0x000fca0007f1e0ff */
[----:B------:R-:W-:-:S08]  /*0a80*/  IMAD.WIDE.U32.X R6, R15, R21, R12, P0 ;  /* 0x000000150f067225 */ /* 0x000fd000000e040c */
.L_x_9:
[----:B------:R-:W0:Y:S01]  /*0a90*/  LDC.64 R20, c[0x0][0x640] ;  /* 0x00019000ff147b82 */ /* 0x000e220000000a00 */
[--C-:B------:R-:W-:Y:S01]  /*0aa0*/  SHF.R.U64 R27, R6, R0, R7.reuse ;  /* 0x00000000061b7219 */ /* 0x100fe20000001207 */
[----:B------:R-:W-:Y:S01]  /*0ab0*/  IMAD R28, R9, R14, R4 ;  /* 0x0000000e091c7224 */ /* 0x000fe200078e0204 */
[----:B------:R-:W-:Y:S02]  /*0ac0*/  SHF.R.U32.HI R0, RZ, R0, R7 ;  /* 0x00000000ff007219 */ /* 0x000fe40000011607 */
[----:B------:R-:W-:-:S03]  /*0ad0*/  IADD3 R5, P0, RZ, -R27, RZ ;  /* 0x8000001bff057210 */ /* 0x000fc60007f1e0ff */
[----:B------:R-:W1:Y:S02]  /*0ae0*/  LDC R8, c[0x0][0x618] ;  /* 0x00018600ff087b82 */ /* 0x000e640000000800 */
[----:B------:R-:W-:-:S04]  /*0af0*/  IMAD.X R7, RZ, RZ, ~R0, P0 ;  /* 0x000000ffff077224 */ /* 0x000fc800000e0e00 */
[-C--:B------:R-:W-:Y:S02]  /*0b00*/  IMAD R0, R7, R24.reuse, RZ ;  /* 0x0000001807007224 */ /* 0x080fe400078e02ff */
[----:B------:R-:W2:Y:S01]  /*0b10*/  LDC R11, c[0x0][0x608] ;  /* 0x00018200ff0b7b82 */ /* 0x000ea20000000800 */
[----:B------:R-:W-:-:S04]  /*0b20*/  IMAD.WIDE.U32 R6, R5, R24, R16 ;  /* 0x0000001805067225 */ /* 0x000fc800078e0010 */
[----:B------:R-:W-:Y:S02]  /*0b30*/  IMAD R5, R5, R25, R0 ;  /* 0x0000001905057224 */ /* 0x000fe400078e0200 */
[----:B------:R-:W-:Y:S01]  /*0b40*/  IMAD.MOV.U32 R25, RZ, RZ, 0x1 ;  /* 0x00000001ff197424 */ /* 0x000fe200078e00ff */
[----:B------:R-:W3:Y:S01]  /*0b50*/  LDC R12, c[0x0][0x658] ;  /* 0x00019600ff0c7b82 */ /* 0x000ee20000000800 */
[----:B0-----:R-:W-:Y:S01]  /*0b60*/  ISETP.NE.U32.AND P0, PT, R20, RZ, PT ;  /* 0x000000ff1400720c */ /* 0x001fe20003f05070 */
[----:B------:R-:W-:Y:S01]  /*0b70*/  IMAD.IADD R5, R7, 0x1, R5 ;  /* 0x0000000107057824 */ /* 0x000fe200078e0205 */
[----:B------:R-:W-:Y:S02]  /*0b80*/  MOV R7, 0xffffffff ;  /* 0xffffffff00077802 */ /* 0x000fe40000000f00 */
[----:B------:R-:W-:-:S03]  /*0b90*/  ISETP.NE.AND.EX P0, PT, R21, RZ, PT, P0 ;  /* 0x000000ff1500720c */ /* 0x000fc60003f05300 */
[----:B------:R-:W0:Y:S01]  /*0ba0*/  LDC R15, c[0x0][0x600] ;  /* 0x00018000ff0f7b82 */ /* 0x000e220000000800 */
[-CC-:B-1----:R-:W-:Y:S02]  /*0bb0*/  SHF.R.U64 R13, R6, R8.reuse, R5.reuse ;  /* 0x00000008060d7219 */ /* 0x182fe40000001205 */
[----:B------:R-:W-:-:S05]  /*0bc0*/  SHF.R.U32.HI R0, RZ, R8, R5 ;  /* 0x00000008ff007219 */ /* 0x000fca0000011605 */
[----:B------:R-:W1:Y:S01]  /*0bd0*/  LDC R23, c[0x0][0x648] ;  /* 0x00019200ff177b82 */ /* 0x000e620000000800 */
[-CC-:B--2---:R-:W-:Y:S02]  /*0be0*/  SHF.R.U64 R29, R13, R11.reuse, R0.reuse ;  /* 0x0000000b0d1d7219 */ /* 0x184fe40000001200 */
[----:B------:R-:W-:-:S05]  /*0bf0*/  SHF.R.U32.HI R5, RZ, R11, R0 ;  /* 0x0000000bff057219 */ /* 0x000fca0000011600 */
[----:B------:R-:W2:Y:S01]  /*0c00*/  LDC R24, c[0x0][0x638] ;  /* 0x00018e00ff187b82 */ /* 0x000ea20000000800 */
[-CC-:B---3--:R-:W-:Y:S02]  /*0c10*/  SHF.R.U64 R14, R29, R12.reuse, R5.reuse ;  /* 0x0000000c1d0e7219 */ /* 0x188fe40000001205 */
[-C--:B------:R-:W-:Y:S02]  /*0c20*/  SHF.L.U32 R0, R7, R12.reuse, RZ ;  /* 0x0000000c07007219 */ /* 0x080fe400000006ff */
[----:B------:R-:W-:Y:S01]  /*0c30*/  SHF.R.U32.HI R5, RZ, R12, R5 ;  /* 0x0000000cff057219 */ /* 0x000fe20000011605 */
[----:B------:R-:W-:Y:S01]  /*0c40*/  IMAD.MOV.U32 R4, RZ, RZ, R14 ;  /* 0x000000ffff047224 */ /* 0x000fe200078e000e */
[----:B------:R-:W-:Y:S01]  /*0c50*/  LOP3.LUT R10, RZ, R0, RZ, 0x33, !PT ;  /* 0x00000000ff0a7212 */ /* 0x000fe200078e33ff */
[----:B------:R-:W3:Y:S01]  /*0c60*/  LDC R26, c[0x0][0x610] ;  /* 0x00018400ff1a7b82 */ /* 0x000ee20000000800 */
[----:B------:R-:W-:Y:S05]  /*0c70*/  @!P0 BRA `(.L_x_10) ;  /* 0x0000000000288947 */ /* 0x000fea0003800000 */
[----:B------:R-:W4:Y:S02]  /*0c80*/  LDC R9, c[0x0][0x64c] ;  /* 0x00019300ff097b82 */ /* 0x000f240000000800 */
[----:B----4-:R-:W-:-:S04]  /*0c90*/  IADD3 R9, P0, R14, R9, RZ ;  /* 0x000000090e097210 */ /* 0x010fc80007f1e0ff */
[----:B------:R-:W-:-:S05]  /*0ca0*/  IADD3.X R11, RZ, R5, RZ, P0, !PT ;  /* 0x00000005ff0b7210 */ /* 0x000fca00007fe4ff */
[----:B------:R-:W-:-:S04]  /*0cb0*/  IMAD.WIDE.U32 R4, R11, R20, RZ ;  /* 0x000000140b047225 */ /* 0x000fc800078e00ff */
[----:B------:R-:W-:-:S04]  /*0cc0*/  IMAD.WIDE.U32 R6, P0, R9, R21, R4 ;  /* 0x0000001509067225 */ /* 0x000fc80007800004 */
[----:B------:R-:W-:-:S04]  /*0cd0*/  IMAD.WIDE.U32 R4, R9, R20, RZ ;  /* 0x0000001409047225 */ /* 0x000fc800078e00ff */
[----:B------:R-:W-:Y:S01]  /*0ce0*/  IMAD.X R9, RZ, RZ, RZ, P0 ;  /* 0x000000ffff097224 */ /* 0x000fe200000e06ff */
[----:B------:R-:W-:Y:S01]  /*0cf0*/  IADD3 RZ, P0, R5, R6, RZ ;  /* 0x0000000605ff7210 */ /* 0x000fe20007f1e0ff */
[----:B------:R-:W-:-:S04]  /*0d00*/  IMAD.MOV.U32 R8, RZ, RZ, R7 ;  /* 0x000000ffff087224 */ /* 0x000fc800078e0007 */
[----:B------:R-:W-:-:S08]  /*0d10*/  IMAD.WIDE.U32.X R4, R11, R21, R8, P0 ;  /* 0x000000150b047225 */ /* 0x000fd000000e0408 */
.L_x_10:
[----:B-1----:R-:W-:Y:S02]  /*0d20*/  SHF.R.U64 R4, R4, R23, R5 ;  /* 0x0000001704047219 */ /* 0x002fe40000001205 */
[----:B------:R-:W-:Y:S02]  /*0d30*/  SHF.L.U32 R0, R25, R12, RZ ;  /* 0x0000000c19007219 */ /* 0x000fe400000006ff */
[----:B------:R-:W-:Y:S01]  /*0d40*/  LOP3.LUT R5, R29, R10, RZ, 0xc0, !PT ;  /* 0x0000000a1d057212 */ /* 0x000fe200078ec0ff */
[----:B------:R-:W-:Y:S01]  /*0d50*/  IMAD.MOV R7, RZ, RZ, -R4 ;  /* 0x000000ffff077224 */ /* 0x000fe200078e0a04 */
[----:B0-----:R-:W-:Y:S02]  /*0d60*/  IADD3 R6, R15, -0x1, RZ ;  /* 0xffffffff0f067810 */ /* 0x001fe40007ffe0ff */
[----:B------:R-:W-:Y:S01]  /*0d70*/  SEL R3, R3, R28, !P1 ;  /* 0x0000001c03037207 */ /* 0x000fe20004800000 */
[----:B------:R-:W-:Y:S01]  /*0d80*/  IMAD R4, R0, R4, R5 ;  /* 0x0000000400047224 */ /* 0x000fe200078e0205 */
[----:B------:R-:W-:Y:S01]  /*0d90*/  LOP3.LUT R6, R13, R6, RZ, 0xc0, !PT ;  /* 0x000000060d067212 */ /* 0x000fe200078ec0ff */
[----:B--2---:R-:W-:Y:S01]  /*0da0*/  IMAD R0, R7, R24, R14 ;  /* 0x0000001807007224 */ /* 0x004fe200078e020e */
[----:B------:R-:W-:Y:S01]  /*0db0*/  MOV R23, R27 ;  /* 0x0000001b00177202 */ /* 0x000fe20000000f00 */
[----:B---3--:R-:W-:-:S02]  /*0dc0*/  IMAD R3, R4, R26, R3 ;  /* 0x0000001a04037224 */ /* 0x008fc400078e0203 */
[----:B------:R-:W-:Y:S02]  /*0dd0*/  IMAD R152, R0, R15, R6 ;  /* 0x0000000f00987224 */ /* 0x000fe400078e0206 */
[----:B------:R-:W-:-:S03]  /*0de0*/  IMAD.MOV.U32 R4, RZ, RZ, 0x1 ;  /* 0x00000001ff047424 */ /* 0x000fc600078e00ff */
[----:B------:R-:W-:Y:S02]  /*0df0*/  SEL R153, R152, R3, !P1 ;  /* 0x0000000398997207 */ /* 0x000fe40004800000 */
[----:B------:R-:W-:Y:S02]  /*0e00*/  PRMT R0, R4, 0x7610, R0 ;  /* 0x0000761004007816 */ /* 0x000fe40000000000 */
[----:B------:R-:W-:-:S07]  /*0e10*/  SEL R152, R3, R152, !P1 ;  /* 0x0000009803987207 */ /* 0x000fce0004800000 */
.L_x_8:
[----:B------:R-:W-:-:S08]  /*0e20*/  NOP ;  /* 0x0000000000007918 */ /* 0x000fd00000000000 */
[----:B------:R-:W0:Y:S02]  /*0e30*/  USETMAXREG.TRY_ALLOC.CTAPOOL UP0, 0xe8 ;  /* 0x000000e8000079c8 */ /* 0x000e240008000600 */
[----:B0-----:R-:W-:-:S13]  /*0e40*/  PLOP3.LUT P0, PT, PT, PT, UP0, 0x80, 0x0 ;  /* 0x000000000000781c */ /* 0x001fda0003f0f008 */
[----:B------:R-:W-:Y:S05]  /*0e50*/  @!P0 BRA `(.L_x_8) ;  /* 0xfffffffc00f08947 */ /* 0x000fea000383ffff */
[----:B------:R-:W-:Y:S01]  /*0e60*/  ULDC.64 UR4, c[0x0][0x598] ;  /* 0x0001660000047ab9 */ /* 0x000fe20000000a00 */
[----:B------:R-:W-:Y:S01]  /*0e70*/  ULDC.64 UR36, c[0x0][0x208] ;  /* 0x0000820000247ab9 */ /* 0x000fe20000000a00 */
[----:B------:R-:W-:-:S04]  /*0e80*/  ISETP.NE.U32.AND P0, PT, RZ, UR4, PT ;  /* 0x00000004ff007c0c */ /* 0x000fc8000bf05070 */
[----:B------:R-:W-:-:S13]  /*0e90*/  ISETP.NE.AND.EX P0, PT, RZ, UR5, PT, P0 ;  /* 0x00000005ff007c0c */ /* 0x000fda000bf05300 */
[----:B------:R-:W-:Y:S05]  /*0ea0*/  @!P0 BRA `(.L_x_11) ;  /* 0x00000000001c8947 */ /* 0x000fea0003800000 */
[----:B------:R-:W0:Y:S02]  /*0eb0*/  LDC.64 R4, c[0x0][0x598] ;  /* 0x00016600ff047b82 */ /* 0x000e240000000a00 */
[----:B0-----:R-:W2:Y:S02]  /*0ec0*/  LDG.E.64 R4, desc[UR36][R4.64] ;  /* 0x0000002404047981 */ /* 0x001ea4000c1e1b00 */
[----:B--2---:R-:W-:-:S04]  /*0ed0*/  ISETP.NE.U32.AND P0, PT, R4, RZ, PT ;  /* 0x000000ff0400720c */ /* 0x004fc80003f05070 */
[----:B------:R-:W-:-:S13]  /*0ee0*/  ISETP.NE.AND.EX P0, PT, R5, RZ, PT, P0 ;  /* 0x000000ff0500720c */ /* 0x000fda0003f05300 */
[----:B------:R-:W-:Y:S05]  /*0ef0*/  @!P0 BRA `(.L_x_11) ;  /* 0x0000000000088947 */ /* 0x000fea0003800000 */
[----:B------:R0:W5:Y:S01]  /*0f00*/  LD.E R154, desc[UR36][R4.64] ;  /* 0x00000024049a7980 */ /* 0x000162000c101900 */
[----:B------:R-:W-:Y:S05]  /*0f10*/  BRA `(.L_x_12) ;  /* 0x0000000000247947 */ /* 0x000fea0003800000 */
.L_x_11:
[----:B------:R-:W-:Y:S02]  /*0f20*/  ULDC.64 UR4, c[0x0][0x588] ;  /* 0x0001620000047ab9 */ /* 0x000fe40000000a00 */
[----:B------:R-:W-:-:S04]  /*0f30*/  ISETP.NE.U32.AND P0, PT, RZ, UR4, PT ;  /* 0x00000004ff007c0c */ /* 0x000fc8000bf05070 */
[----:B------:R-:W-:-:S13]  /*0f40*/  ISETP.NE.AND.EX P0, PT, RZ, UR5, PT, P0 ;  /* 0x00000005ff007c0c */ /* 0x000fda000bf05300 */
[----:B------:R-:W-:Y:S05]  /*0f50*/  @!P0 BRA `(.L_x_13) ;  /* 0x00000000000c8947 */ /* 0x000fea0003800000 */
[----:B------:R-:W0:Y:S02]  /*0f60*/  LDC.64 R154, c[0x0][0x588] ;  /* 0x00016200ff9a7b82 */ /* 0x000e240000000a00 */
[----:B0-----:R1:W5:Y:S01]  /*0f70*/  LDG.E R154, desc[UR36][R154.64] ;  /* 0x000000249a9a7981 */ /* 0x001362000c1e1900 */
[----:B------:R-:W-:Y:S05]  /*0f80*/  BRA `(.L_x_12) ;  /* 0x0000000000087947 */ /* 0x000fea0003800000 */
.L_x_13:
[----:B------:R-:W-:Y:S02]  /*0f90*/  ULDC UR4, c[0x0][0x580] ;  /* 0x0001600000047ab9 */ /* 0x000fe40000000800 */
[----:B------:R-:W-:-:S07]  /*0fa0*/  IMAD.U32 R154, RZ, RZ, UR4 ;  /* 0x00000004ff9a7e24 */ /* 0x000fce000f8e00ff */
.L_x_12:
[----:B------:R-:W-:Y:S02]  /*0fb0*/  ULDC.64 UR4, c[0x0][0x5a0] ;  /* 0x0001680000047ab9 */ /* 0x000fe40000000a00 */
[----:B------:R-:W-:-:S04]  /*0fc0*/  ISETP.NE.U32.AND P0, PT, RZ, UR4, PT ;  /* 0x00000004ff007c0c */ /* 0x000fc8000bf05070 */
[----:B------:R-:W-:-:S13]  /*0fd0*/  ISETP.NE.AND.EX P0, PT, RZ, UR5, PT, P0 ;  /* 0x00000005ff007c0c */ /* 0x000fda000bf05300 */
[----:B------:R-:W-:Y:S05]  /*0fe0*/  @!P0 BRA `(.L_x_14) ;  /* 0x00000000001c8947 */ /* 0x000fea0003800000 */
[----:B0-----:R-:W0:Y:S02]  /*0ff0*/  LDC.64 R4, c[0x0][0x5a0] ;  /* 0x00016800ff047b82 */ /* 0x001e240000000a00 */
[----:B0-----:R-:W2:Y:S02]  /*1000*/  LDG.E.64 R4, desc[UR36][R4.64] ;  /* 0x0000002404047981 */ /* 0x001ea4000c1e1b00 */
[----:B--2---:R-:W-:-:S04]  /*1010*/  ISETP.NE.U32.AND P0, PT, R4, RZ, PT ;  /* 0x000000ff0400720c */ /* 0x004fc80003f05070 */
[----:B------:R-:W-:-:S13]  /*1020*/  ISETP.NE.AND.EX P0, PT, R5, RZ, PT, P0 ;  /* 0x000000ff0500720c */ /* 0x000fda0003f05300 */
[----:B------:R-:W-:Y:S05]  /*1030*/  @!P0 BRA `(.L_x_14) ;  /* 0x0000000000088947 */ /* 0x000fea0003800000 */
[----:B-1----:R0:W5:Y:S01]  /*1040*/  LD.E R155, desc[UR36][R4.64] ;  /* 0x00000024049b7980 */ /* 0x002162000c101900 */
[----:B------:R-:W-:Y:S05]  /*1050*/  BRA `(.L_x_15) ;  /* 0x0000000000247947 */ /* 0x000fea0003800000 */
.L_x_14:
[----:B------:R-:W-:Y:S02]  /*1060*/  ULDC.64 UR4, c[0x0][0x590] ;  /* 0x0001640000047ab9 */ /* 0x000fe40000000a00 */
[----:B------:R-:W-:-:S04]  /*1070*/  ISETP.NE.U32.AND P0, PT, RZ, UR4, PT ;  /* 0x00000004ff007c0c */ /* 0x000fc8000bf05070 */
[----:B------:R-:W-:-:S13]  /*1080*/  ISETP.NE.AND.EX P0, PT, RZ, UR5, PT, P0 ;  /* 0x00000005ff007c0c */ /* 0x000fda000bf05300 */
[----:B------:R-:W-:Y:S05]  /*1090*/  @!P0 BRA `(.L_x_16) ;  /* 0x00000000000c8947 */ /* 0x000fea0003800000 */
[----:B0-----:R-:W1:Y:S02]  /*10a0*/  LDC.64 R4, c[0x0][0x590] ;  /* 0x00016400ff047b82 */ /* 0x001e640000000a00 */
[----:B-1----:R1:W5:Y:S01]  /*10b0*/  LDG.E R155, desc[UR36][R4.64] ;  /* 0x00000024049b7981 */ /* 0x002362000c1e1900 */
[----:B------:R-:W-:Y:S05]  /*10c0*/  BRA `(.L_x_15) ;  /* 0x0000000000087947 */ /* 0x000fea0003800000 */
.L_x_16:
[----:B------:R-:W-:Y:S02]  /*10d0*/  ULDC UR4, c[0x0][0x584] ;  /* 0x0001610000047ab9 */ /* 0x000fe40000000800 */
[----:B-1----:R-:W-:-:S07]  /*10e0*/  IMAD.U32 R155, RZ, RZ, UR4 ;  /* 0x00000004ff9b7e24 */ /* 0x002fce000f8e00ff */
.L_x_15:
[----:B------:R-:W-:-:S13]  /*10f0*/  LOP3.LUT P0, RZ, R0, 0xff, RZ, 0xc0, !PT ;  /* 0x000000ff00ff7812 */ /* 0x000fda000780c0ff */
[----:B------:R-:W-:Y:S05]  /*1100*/  @!P0 EXIT ;  /* 0x000000000000894d */ /* 0x000fea0003800000 */
[----:B------:R-:W-:Y:S01]  /*1110*/  ULDC UR4, c[0x0][0x28c] ;  /* 0x0000a30000047ab9 */ /* 0x000fe20000000800 */
[----:B------:R-:W-:Y:S01]  /*1120*/  LOP3.LUT R164, R19, 0x1, RZ, 0xfc, !PT ;  /* 0x0000000113a47812 */ /* 0x000fe200078efcff */
[----:B------:R-:W-:Y:S01]  /*1130*/  UIADD3 UR4, UR4, 0x1f, URZ ;  /* 0x0000001f04047890 */ /* 0x000fe2000fffe03f */
[----:B------:R-:W-:Y:S01]  /*1140*/  UMOV UR38, URZ ;  /* 0x0000003f00267c82 */ /* 0x000fe20008000000 */
[----:B------:R-:W-:Y:S02]  /*1150*/  UMOV UR39, URZ ;  /* 0x0000003f00277c82 */ /* 0x000fe40008000000 */
[----:B------:R-:W-:-:S04]  /*1160*/  USHF.R.S32.HI UR5, URZ, 0x1f, UR4 ;  /* 0x0000001f3f057899 */ /* 0x000fc80008011404 */
[----:B------:R-:W-:-:S04]  /*1170*/  ULEA.HI UR5, UR5, UR4, URZ, 0x5 ;  /* 0x0000000405057291 */ /* 0x000fc8000f8f283f */
[----:B------:R-:W-:-:S12]  /*1180*/  USHF.R.S32.HI UR40, URZ, 0x5, UR5 ;  /* 0x000000053f287899 */ /* 0x000fd80008011405 */
.L_x_288:
[----:B------:R-:W-:Y:S01]  /*1190*/  LOP3.LUT R0, R18, 0x80, RZ, 0xc0, !PT ;  /* 0x0000008012007812 */ /* 0x000fe200078ec0ff */
[----:B--2---:R-:W2:Y:S01]  /*11a0*/  S2UR UR7, SR_CgaCtaId ;  /* 0x00000000000779c3 */ /* 0x004ea20000008800 */
[----:B------:R-:W-:Y:S02]  /*11b0*/  UMOV UR6, 0x400 ;  /* 0x0000040000067882 */ /* 0x000fe40000000000 */
[----:B------:R-:W-:-:S06]  /*11c0*/  SHF.R.U32.HI R0, RZ, 0x7, R0 ;  /* 0x00000007ff007819 */ /* 0x000fcc0000011600 */
[----:B---3--:R-:W3:Y:S01]  /*11d0*/  SHFL.IDX PT, R0, R0, RZ, 0x1f ;  /* 0x00001fff00007589 */ /* 0x008ee200000e0000 */
[----:B--2---:R-:W-:Y:S01]  /*11e0*/  ULEA UR6, UR7, UR6, 0x18 ;  /* 0x0000000607067291 */ /* 0x004fe2000f8ec03f */
[----:B---3--:R-:W-:-:S13]  /*11f0*/  R2UR UR4, R0 ;  /* 0x00000000000472ca */ /* 0x008fda00000e0000 */
[----:B------:R-:W-:-:S04]  /*1200*/  ULEA.HI UR5, UR4, UR4, URZ, 0x1 ;  /* 0x0000000404057291 */ /* 0x000fc8000f8f083f */
[----:B------:R-:W-:-:S04]  /*1210*/  ULOP3.LUT UR5, UR5, 0x7fffe, URZ, 0xc0, !UPT ;  /* 0x0007fffe05057892 */ /* 0x000fc8000f8ec03f */
[----:B------:R-:W-:-:S03]  /*1220*/  UIADD3 UR5, UR4, -UR5, URZ ;  /* 0x8000000504057290 */ /* 0x000fc6000fffe03f */
[----:B------:R-:W-:Y:S01]  /*1230*/  ULDC UR4, c[0x0][0x28c] ;  /* 0x0000a30000047ab9 */ /* 0x000fe20000000800 */
[----:B------:R-:W-:Y:S01]  /*1240*/  ULEA UR5, UR5, UR6, 0xd ;  /* 0x0000000605057291 */ /* 0x000fe2000f8e683f */
[----:B------:R-:W-:-:S03]  /*1250*/  ISETP.LT.AND P0, PT, RZ, UR4, PT ;  /* 0x00000004ff007c0c */ /* 0x000fc6000bf01270 */
[----:B------:R-:W-:-:S04]  /*1260*/  UIADD3 UR5, UR5, 0x100, URZ ;  /* 0x0000010005057890 */ /* 0x000fc8000fffe03f */
[----:B------:R-:W-:-:S04]  /*1270*/  USHF.R.U32.HI UR5, URZ, 0x4, UR5 ;  /* 0x000000043f057899 */ /* 0x000fc80008011605 */
[----:B------:R-:W-:Y:S02]  /*1280*/  ULOP3.LUT UR41, UR5, 0x3fff, URZ, 0xc0, !UPT ;  /* 0x00003fff05297892 */ /* 0x000fe4000f8ec03f */
[----:B-1--4-:R-:W-:Y:S10]  /*1290*/  @P0 BRA `(.L_x_17) ;  /* 0x0000000000400947 */ /* 0x012ff40003800000 */
[----:B------:R-:W-:Y:S01]  /*12a0*/  MOV R0, 0x0 ;  /* 0x0000000000007802 */ /* 0x000fe20000000f00 */
[----:B------:R-:W-:Y:S01]  /*12b0*/  ULDC.64 UR4, c[0x4][0x68] ;  /* 0x01001a0000047ab9 */ /* 0x000fe20000000a00 */
[----:B------:R-:W-:Y:S01]  /*12c0*/  ULDC.64 UR6, c[0x4][0x8] ;  /* 0x0100020000067ab9 */ /* 0x000fe20000000a00 */
[----:B01----:R-:W-:Y:S01]  /*12d0*/  MOV R4, UR4 ;  /* 0x0000000400047c02 */ /* 0x003fe20008000f00 */
[----:B------:R0:W1:Y:S01]  /*12e0*/  LDC.64 R14, c[0x4][R0] ;  /* 0x01000000000e7b82 */ /* 0x0000620000000a00 */
[----:B------:R-:W-:Y:S01]  /*12f0*/  IMAD.U32 R5, RZ, RZ, UR5 ;  /* 0x00000005ff057e24 */ /* 0x000fe2000f8e00ff */
[----:B------:R-:W-:Y:S01]  /*1300*/  ULDC.64 UR4, c[0x4][0x70] ;  /* 0x01001c0000047ab9 */ /* 0x000fe20000000a00 */
[----:B------:R-:W-:Y:S01]  /*1310*/  IMAD.U32 R10, RZ, RZ, UR6 ;  /* 0x00000006ff0a7e24 */ /* 0x000fe2000f8e00ff */
[----:B------:R-:W-:Y:S01]  /*1320*/  MOV R7, UR5 ;  /* 0x0000000500077c02 */ /* 0x000fe20008000f00 */
[----:B------:R-:W-:Y:S01]  /*1330*/  IMAD.U32 R6, RZ, RZ, UR4 ;  /* 0x00000004ff067e24 */ /* 0x000fe2000f8e00ff */
[----:B------:R-:W-:Y:S01]  /*1340*/  MOV R8, 0x1e1 ;  /* 0x000001e100087802 */ /* 0x000fe20000000f00 */
[----:B------:R-:W-:-:S02]  /*1350*/  IMAD.U32 R11, RZ, RZ, UR7 ;  /* 0x00000007ff0b7e24 */ /* 0x000fc4000f8e00ff */
[----:B------:R-:W-:Y:S02]  /*1360*/  IMAD.MOV.U32 R12, RZ, RZ, 0x1 ;  /* 0x00000001ff0c7424 */ /* 0x000fe400078e00ff */
[----:B0-----:R-:W-:-:S07]  /*1370*/  IMAD.MOV.U32 R13, RZ, RZ, RZ ;  /* 0x000000ffff0d7224 */ /* 0x001fce00078e00ff */
[----:B------:R-:W-:-:S07]  /*1380*/  LEPC R20, `(.L_x_17) ;  /* 0x000000001014794e */ /* 0x000fce0000000000 */
[----:B-1---5:R-:W-:Y:S05]  /*1390*/  CALL.ABS.NOINC R14 ;  /* 0x000000000e007343 */ /* 0x022fea0003c00000 */
.L_x_17:
[----:B------:R-:W-:-:S13]  /*13a0*/  ISETP.NE.AND P0, PT, R164, 0x3, PT ;  /* 0x00000003a400780c */ /* 0x000fda0003f05270 */
[----:B------:R-:W-:Y:S05]  /*13b0*/  @!P0 BRA `(.L_x_18) ;  /* 0x0000000000048947 */ /* 0x000fea0003800000 */
[----:B------:R-:W-:Y:S01]  /*13c0*/  BPT.TRAP 0x1 ;  /* 0x000000040000795c */ /* 0x000fe20000300000 */
.L_x_18:
[----:B------:R-:W2:Y:S01]  /*13d0*/  S2UR UR5, SR_CgaCtaId ;  /* 0x00000000000579c3 */ /* 0x000ea20000008800 */
[----:B------:R-:W-:Y:S01]  /*13e0*/  UMOV UR4, 0x400 ;  /* 0x0000040000047882 */ /* 0x000fe20000000000 */
[----:B------:R-:W-:Y:S01]  /*13f0*/  IMAD.U32 R0, RZ, RZ, UR38 ;  /* 0x00000026ff007e24 */ /* 0x000fe2000f8e00ff */
[----:B------:R-:W-:-:S04]  /*1400*/  MOV R3, UR39 ;  /* 0x0000002700037c02 */ /* 0x000fc80008000f00 */
[----:B------:R-:W-:Y:S01]  /*1410*/  SHF.L.U32 R0, R0, 0x1f, RZ ;  /* 0x0000001f00007819 */ /* 0x000fe200000006ff */
[----:B--2---:R-:W-:-:S06]  /*1420*/  ULEA UR4, UR5, UR4, 0x18 ;  /* 0x0000000405047291 */ /* 0x004fcc000f8ec03f */
[----:B------:R-:W-:-:S05]  /*1430*/  IMAD.U32 R6, RZ, RZ, UR4 ;  /* 0x00000004ff067e24 */ /* 0x000fca000f8e00ff */
[----:B------:R-:W-:-:S04]  /*1440*/  LEA R3, R3, R6, 0x3 ;  /* 0x0000000603037211 */ /* 0x000fc800078e18ff */
[----:B------:R2:W3:Y:S01]  /*1450*/  SYNCS.PHASECHK.TRANS64.TRYWAIT P1, [R3+URZ], R0 ;  /* 0x00000000030075a7 */ /* 0x0004e2000802017f */
[----:B------:R-:W-:Y:S05]  /*1460*/  @!P0 BRA `(.L_x_19) ;  /* 0x0000000000048947 */ /* 0x000fea0003800000 */
[----:B------:R-:W-:Y:S01]  /*1470*/  BPT.TRAP 0x1 ;  /* 0x000000040000795c */ /* 0x000fe20000300000 */
.L_x_19:
[----:B---3--:R-:W-:Y:S05]  /*1480*/  @P1 BRA `(.L_x_20) ;  /* 0x0000000000081947 */ /* 0x008fea0003800000 */
[----:B------:R-:W3:Y:S02]  /*1490*/  SYNCS.PHASECHK.TRANS64.TRYWAIT P1, [R3+URZ], R0 ;  /* 0x00000000030075a7 */ /* 0x000ee4000802017f */
[----:B---3--:R-:W-:Y:S05]  /*14a0*/  @!P1 BRA `(.L_x_21) ;  /* 0x0000009000d49947 */ /* 0x008fea0003800000 */
.L_x_20:
[----:B------:R-:W-:-:S04]  /*14b0*/  UISETP.LT.AND UP0, UPT, UR40, 0x1, UPT ;  /* 0x000000012800788c */ /* 0x000fc8000bf01270 */
[----:B------:R-:W-:-:S06]  /*14c0*/  USEL UR4, UR40, 0x1, UP0 ;  /* 0x0000000128047887 */ /* 0x000fcc0008000000 */
[----:B--23--:R-:W-:Y:S01]  /*14d0*/  IMAD.U32 R0, RZ, RZ, UR4 ;  /* 0x00000004ff007e24 */ /* 0x00cfe2000f8e00ff */
[----:B------:R-:W-:Y:S05]  /*14e0*/  WARPSYNC.ALL ;  /* 0x0000000000007948 */ /* 0x000fea0003800000 */
[----:B------:R-:W-:-:S04]  /*14f0*/  IADD3 R0, -R0, UR40, RZ ;  /* 0x0000002800007c10 */ /* 0x000fc8000fffe1ff */
[----:B------:R-:W-:Y:S02]  /*1500*/  ISETP.GE.AND P1, PT, R0, 0x1, PT ;  /* 0x000000010000780c */ /* 0x000fe40003f26270 */
[----:B------:R-:W-:Y:S01]  /*1510*/  R2UR UR4, R6 ;  /* 0x00000000060472ca */ /* 0x000fe200000e0000 */
[----:B------:R-:W-:Y:S01]  /*1520*/  WARPGROUP.ARRIVE ;  /* 0x00000000000079c5 */ /* 0x000fe20000000000 */
[----:B------:R-:W-:Y:S01]  /*1530*/  UMOV UR9, 0x40000040 ;  /* 0x4000004000097882 */ /* 0x000fe20000000000 */
[----:B------:R-:W-:-:S10]  /*1540*/  UMOV UR11, 0x40000040 ;  /* 0x40000040000b7882 */ /* 0x000fd40000000000 */
[----:B------:R-:W-:-:S04]  /*1550*/  UIADD3 UR4, UR4, 0x20100, URZ ;  /* 0x0002010004047890 */ /* 0x000fc8000fffe03f */
[----:B------:R-:W-:-:S04]  /*1560*/  USHF.R.U32.HI UR4, URZ, 0x4, UR4 ;  /* 0x000000043f047899 */ /* 0x000fc80008011604 */
[----:B------:R-:W-:Y:S02]  /*1570*/  ULOP3.LUT UR5, UR4, 0x3fff, URZ, 0xc0, !UPT ;  /* 0x00003fff04057892 */ /* 0x000fe4000f8ec03f */
[----:B------:R-:W-:Y:S02]  /*1580*/  ULOP3.LUT UR4, UR41, 0x10000, URZ, 0xfc, !UPT ;  /* 0x0001000029047892 */ /* 0x000fe4000f8efc3f */
[----:B------:R-:W-:Y:S02]  /*1590*/  ULOP3.LUT UR5, UR5, 0x10000, URZ, 0xfc, !UPT ;  /* 0x0001000005057892 */ /* 0x000fe4000f8efc3f */
[----:B------:R-:W-:Y:S02]  /*15a0*/  ULEA UR6, UR39, UR4, 0xb ;  /* 0x0000000427067291 */ /* 0x000fe4000f8e583f */
[----:B------:R-:W-:-:S05]  /*15b0*/  ULEA UR7, UR39, UR5, 0xa ;  /* 0x0000000527077291 */ /* 0x000fca000f8e503f */
[----:B------:R-:W-:Y:S02]  /*15c0*/  UMOV UR8, UR6 ;  /* 0x0000000600087c82 */ /* 0x000fe40008000000 */
[----:B------:R-:W-:Y:S02]  /*15d0*/  UMOV UR10, UR7 ;  /* 0x00000007000a7c82 */ /* 0x000fe40008000000 */
[----:B------:R-:W-:Y:S01]  /*15e0*/  HGMMA.64x128x8.F32.TF32 R88, gdesc[UR8], RZ, !UPT, gsb0 ;  /* 0x05e00000085879f0 */ /* 0x000fe2000c0028ff */
[----:B------:R-:W-:Y:S01]  /*15f0*/  UIADD3 UR8, UR6, 0x400, URZ ;  /* 0x0000040006087890 */ /* 0x000fe2000fffe03f */
[----:B------:R-:W-:Y:S01]  /*1600*/  UMOV UR9, 0x40000040 ;  /* 0x4000004000097882 */ /* 0x000fe20000000000 */
[----:B------:R-:W-:Y:S02]  /*1610*/  WARPGROUP.DEPBAR.LE gsb0, 0x0 ;  /* 0x00008000000079c5 */ /* 0x000fe40000010000 */
[----:B------:R-:W-:-:S07]  /*1620*/  WARPGROUP.ARRIVE ;  /* 0x00000000000079c5 */ /* 0x000fce0000000000 */
[----:B------:R-:W-:Y:S01]  /*1630*/  HGMMA.64x128x8.F32.TF32 R24, gdesc[UR8], RZ, !UPT, gsb0 ;  /* 0x05e00000081879f0 */ /* 0x000fe2000c0028ff */
[----:B------:R-:W-:Y:S02]  /*1640*/  UIADD3 UR8, UR6, 0x2, URZ ;  /* 0x0000000206087890 */ /* 0x000fe4000fffe03f */
[----:B------:R-:W-:Y:S01]  /*1650*/  UIADD3 UR10, UR7, 0x2, URZ ;  /* 0x00000002070a7890 */ /* 0x000fe2000fffe03f */
[----:B------:R-:W-:Y:S01]  /*1660*/  UMOV UR9, 0x40000040 ;  /* 0x4000004000097882 */ /* 0x000fe20000000000 */
[----:B------:R-:W-:Y:S01]  /*1670*/  UMOV UR11, 0x40000040 ;  /* 0x40000040000b7882 */ /* 0x000fe20000000000 */
[----:B------:R-:W-:Y:S02]  /*1680*/  WARPGROUP.DEPBAR.LE gsb0, 0x0 ;  /* 0x00008000000079c5 */ /* 0x000fe40000010000 */
[----:B------:R-:W-:-:S06]  /*1690*/  WARPGROUP.ARRIVE ;  /* 0x00000000000079c5 */ /* 0x000fcc0000000000 */
[----:B------:R-:W-:Y:S01]  /*16a0*/  HGMMA.64x128x8.F32.TF32 R88, gdesc[UR8], R88, gsb0 ;  /* 0x05e00000085879f0 */ /* 0x000fe20008002858 */
[----:B------:R-:W-:Y:S01]  /*16b0*/  UIADD3 UR8, UR6, 0x402, URZ ;  /* 0x0000040206087890 */ /* 0x000fe2000fffe03f */
[----:B------:R-:W-:Y:S01]  /*16c0*/  UMOV UR9, 0x40000040 ;  /* 0x4000004000097882 */ /* 0x000fe20000000000 */
[----:B------:R-:W-:Y:S02]  /*16d0*/  WARPGROUP.DEPBAR.LE gsb0, 0x0 ;  /* 0x00008000000079c5 */ /* 0x000fe40000010000 */
[----:B------:R-:W-:-:S07]  /*16e0*/  WARPGROUP.ARRIVE ;  /* 0x00000000000079c5 */ /* 0x000fce0000000000 */
[----:B------:R-:W-:Y:S01]  /*16f0*/  HGMMA.64x128x8.F32.TF32 R24, gdesc[UR8], R24, gsb0 ;  /* 0x05e00000081879f0 */ /* 0x000fe20008002818 */
        /* <DEDUP_REMOVED lines=23> */
[----:B------:R-:W-:Y:S03]  /*1870*/  HGMMA.64x128x8.F32.TF32 R24, gdesc[UR8], R24, gsb0 ;  /* 0x05e00000081879f0 */ /* 0x000fe60008002818 */
[----:B------:R-:W-:Y:S02]  /*1880*/  WARPGROUP.DEPBAR.LE gsb0, 0x0 ;  /* 0x00008000000079c5 */ /* 0x000fe40000010000 */
[----:B------:R-:W-:Y:S05]  /*1890*/  @!P1 BRA `(.L_x_22) ;  /* 0x0000000400749947 */ /* 0x000fea0003800000 */
[----:B------:R-:W-:Y:S02]  /*18a0*/  UIADD3 UR6, UR39, 0x1, URZ ;  /* 0x0000000127067890 */ /* 0x000fe4000fffe03f */
[----:B------:R-:W-:Y:S02]  /*18b0*/  IMAD.U32 R3, RZ, RZ, UR39 ;  /* 0x00000027ff037e24 */ /* 0x000fe4000f8e00ff */
[----:B------:R-:W-:-:S04]  /*18c0*/  UISETP.NE.AND UP0, UPT, UR6, 0x4, UPT ;  /* 0x000000040600788c */ /* 0x000fc8000bf05270 */
[----:B------:R-:W-:Y:S02]  /*18d0*/  USEL UR7, URZ, 0x1, UP0 ;  /* 0x000000013f077887 */ /* 0x000fe40008000000 */
[----:B------:R-:W-:Y:S02]  /*18e0*/  USEL UR6, UR6, URZ, UP0 ;  /* 0x0000003f06067287 */ /* 0x000fe40008000000 */
[----:B------:R-:W-:-:S06]  /*18f0*/  ULOP3.LUT UR7, UR38, UR7, URZ, 0x3c, !UPT ;  /* 0x0000000726077292 */ /* 0x000fcc000f8e3c3f */
[----:B------:R-:W-:-:S07]  /*1900*/  MOV R7, UR7 ;  /* 0x0000000700077c02 */ /* 0x000fce0008000f00 */
.L_x_29:
[----:B------:R-:W-:Y:S05]  /*1910*/  @!P0 BRA `(.L_x_23) ;  /* 0x0000000000048947 */ /* 0x000fea0003800000 */
[----:B------:R-:W-:Y:S01]  /*1920*/  BPT.TRAP 0x1 ;  /* 0x000000040000795c */ /* 0x000fe20000300000 */
.L_x_23:
[----:B------:R-:W2:Y:S01]  /*1930*/  S2UR UR8, SR_CgaCtaId ;  /* 0x00000000000879c3 */ /* 0x000ea20000008800 */
[----:B------:R-:W-:Y:S01]  /*1940*/  UMOV UR7, 0x400 ;  /* 0x0000040000077882 */ /* 0x000fe20000000000 */
[----:B01----:R-:W-:Y:S01]  /*1950*/  IMAD.U32 R5, RZ, RZ, UR6 ;  /* 0x00000006ff057e24 */ /* 0x003fe2000f8e00ff */
[----:B------:R-:W-:Y:S01]  /*1960*/  SHF.L.U32 R4, R7, 0x1f, RZ ;  /* 0x0000001f07047819 */ /* 0x000fe200000006ff */
[----:B--2---:R-:W-:-:S06]  /*1970*/  ULEA UR7, UR8, UR7, 0x18 ;  /* 0x0000000708077291 */ /* 0x004fcc000f8ec03f */
[----:B------:R-:W-:-:S05]  /*1980*/  IMAD.U32 R6, RZ, RZ, UR7 ;  /* 0x00000007ff067e24 */ /* 0x000fca000f8e00ff */
[----:B------:R-:W-:-:S04]  /*1990*/  LEA R5, R5, R6, 0x3 ;  /* 0x0000000605057211 */ /* 0x000fc800078e18ff */
[----:B------:R0:W1:Y:S01]  /*19a0*/  SYNCS.PHASECHK.TRANS64.TRYWAIT P1, [R5+URZ], R4 ;  /* 0x00000004050075a7 */ /* 0x000062000802017f */
[----:B------:R-:W-:Y:S05]  /*19b0*/  @!P0 BRA `(.L_x_24) ;  /* 0x0000000000048947 */ /* 0x000fea0003800000 */
[----:B------:R-:W-:Y:S01]  /*19c0*/  BPT.TRAP 0x1 ;  /* 0x000000040000795c */ /* 0x000fe20000300000 */
.L_x_24:
[----:B-1----:R-:W-:Y:S05]  /*19d0*/  @P1 BRA `(.L_x_25) ;  /* 0x0000000000081947 */ /* 0x002fea0003800000 */
[----:B------:R-:W1:Y:S02]  /*19e0*/  SYNCS.PHASECHK.TRANS64.TRYWAIT P1, [R5+URZ], R4 ;  /* 0x00000004050075a7 */ /* 0x000e64000802017f */
[----:B-1----:R-:W-:Y:S05]  /*19f0*/  @!P1 BRA `(.L_x_26) ;  /* 0x0000008c00949947 */ /* 0x002fea0003800000 */
.L_x_25:
[----:B------:R-:W-:Y:S01]  /*1a00*/  ULEA UR7, UR6, UR4, 0xb ;  /* 0x0000000406077291 */ /* 0x000fe2000f8e583f */
[----:B------:R-:W-:Y:S01]  /*1a10*/  WARPGROUP.ARRIVE ;  /* 0x00000000000079c5 */ /* 0x000fe20000000000 */
[----:B------:R-:W-:Y:S01]  /*1a20*/  ULEA UR12, UR6, UR5, 0xa ;  /* 0x00000005060c7291 */ /* 0x000fe2000f8e503f */
[----:B------:R-:W-:Y:S01]  /*1a30*/  UMOV UR9, 0x40000040 ;  /* 0x4000004000097882 */ /* 0x000fe20000000000 */
[----:B------:R-:W-:-:S03]  /*1a40*/  UMOV UR11, 0x40000040 ;  /* 0x40000040000b7882 */ /* 0x000fc60000000000 */
[----:B------:R-:W-:Y:S02]  /*1a50*/  UMOV UR8, UR7 ;  /* 0x0000000700087c82 */ /* 0x000fe40008000000 */
[----:B------:R-:W-:Y:S02]  /*1a60*/  UMOV UR10, UR12 ;  /* 0x0000000c000a7c82 */ /* 0x000fe40008000000 */
        /* <DEDUP_REMOVED lines=44> */
[----:B------:R-:W-:Y:S01]  /*1d30*/  BPT.TRAP 0x1 ;  /* 0x000000040000795c */ /* 0x000fe20000300000 */
.L_x_27:
[----:B------:R-:W-:-:S13]  /*1d40*/  ISETP.NE.AND P1, PT, R156, RZ, PT ;  /* 0x000000ff9c00720c */ /* 0x000fda0003f25270 */
[----:B01----:R-:W-:-:S04]  /*1d50*/  @P1 IMAD R4, R3, 0x8, R6 ;  /* 0x0000000803041824 */ /* 0x003fc800078e0206 */
[----:B------:R-:W-:-:S05]  /*1d60*/  @P1 VIADD R5, R4, 0x20 ;  /* 0x0000002004051836 */ /* 0x000fca0000000000 */
[----:B------:R-:W-:-:S04]  /*1d70*/  @P1 PRMT R5, R22, 0x654, R5 ;  /* 0x0000065416051816 */ /* 0x000fc80000000005 */
[----:B------:R0:W-:Y:S01]  /*1d80*/  @P1 SYNCS.ARRIVE.TRANS64.RED.A1T0 RZ, [R5+URZ], RZ ;  /* 0x000000ff05ff19a7 */ /* 0x0001e2000810043f */
[----:B------:R-:W-:-:S13]  /*1d90*/  ISETP.GT.U32.AND P1, PT, R19, 0x1, PT ;  /* 0x000000011300780c */ /* 0x000fda0003f24070 */
[----:B0-----:R-:W-:Y:S05]  /*1da0*/  @P1 BRA `(.L_x_28) ;  /* 0x0000000000041947 */ /* 0x001fea0003800000 */
[----:B------:R-:W-:Y:S01]  /*1db0*/  BPT.TRAP 0x1 ;  /* 0x000000040000795c */ /* 0x000fe20000300000 */
.L_x_28:
[----:B------:R-:W-:Y:S01]  /*1dc0*/  UIADD3 UR6, UR6, 0x1, URZ ;  /* 0x0000000106067890 */ /* 0x000fe2000fffe03f */
[C---:B------:R-:W-:Y:S01]  /*1dd0*/  ISETP.GT.AND P2, PT, R0.reuse, 0x1, PT ;  /* 0x000000010000780c */ /* 0x040fe20003f44270 */
[----:B------:R-:W-:Y:S01]  /*1de0*/  VIADD R0, R0, 0xffffffff ;  /* 0xffffffff00007836 */ /* 0x000fe20000000000 */
[----:B------:R-:W-:Y:S01]  /*1df0*/  IADD3 R3, R3, 0x1, RZ ;  /* 0x0000000103037810 */ /* 0x000fe20007ffe0ff */
[----:B------:R-:W-:-:S03]  /*1e00*/  UISETP.NE.AND UP0, UPT, UR6, 0x4, UPT ;  /* 0x000000040600788c */ /* 0x000fc6000bf05270 */
[C---:B------:R-:W-:Y:S01]  /*1e10*/  ISETP.NE.AND P1, PT, R3.reuse, 0x4, PT ;  /* 0x000000040300780c */ /* 0x040fe20003f25270 */
[----:B------:R-:W-:Y:S02]  /*1e20*/  USEL UR7, URZ, 0x1, UP0 ;  /* 0x000000013f077887 */ /* 0x000fe40008000000 */
[----:B------:R-:W-:Y:S01]  /*1e30*/  USEL UR6, UR6, URZ, UP0 ;  /* 0x0000003f06067287 */ /* 0x000fe20008000000 */
[----:B------:R-:W-:-:S03]  /*1e40*/  SEL R3, R3, RZ, P1 ;  /* 0x000000ff03037207 */ /* 0x000fc60000800000 */
[----:B------:R-:W-:Y:S01]  /*1e50*/  LOP3.LUT R7, R7, UR7, RZ, 0x3c, !PT ;  /* 0x0000000707077c12 */ /* 0x000fe2000f8e3cff */
[----:B------:R-:W-:Y:S07]  /*1e60*/  @P2 BRA `(.L_x_29) ;  /* 0xfffffff800a82947 */ /* 0x000fee000383ffff */
.L_x_22:
[----:B------:R-:W2:Y:S02]  /*1e70*/  LDC R0, c[0x0][0x28c] ;  /* 0x0000a300ff007b82 */ /* 0x000ea40000000800 */
[----:B--2---:R-:W-:-:S13]  /*1e80*/  ISETP.GE.AND P1, PT, R0, 0x1, PT ;  /* 0x000000010000780c */ /* 0x004fda0003f26270 */
[----:B------:R-:W-:Y:S05]  /*1e90*/  @!P1 BRA `(.L_x_30) ;  /* 0x0000000000409947 */ /* 0x000fea0003800000 */
[----:B------:R-:W-:Y:S05]  /*1ea0*/  @!P0 BRA `(.L_x_31) ;  /* 0x0000000000048947 */ /* 0x000fea0003800000 */
[----:B------:R-:W-:Y:S01]  /*1eb0*/  BPT.TRAP 0x1 ;  /* 0x000000040000795c */ /* 0x000fe20000300000 */
.L_x_31:
[----:B------:R-:W-:Y:S01]  /*1ec0*/  ISETP.NE.AND P0, PT, R156, RZ, PT ;  /* 0x000000ff9c00720c */ /* 0x000fe20003f05270 */
[----:B------:R-:W-:-:S12]  /*1ed0*/  UISETP.LT.AND UP1, UPT, UR40, 0x1, UPT ;  /* 0x000000012800788c */ /* 0x000fd8000bf21270 */
[----:B------:R-:W-:-:S05]  /*1ee0*/  VOTEU.ANY UP0, P0 ;  /* 0x00000000003f7886 */ /* 0x000fca0000000100 */
[----:B------:R-:W-:-:S04]  /*1ef0*/  @UP0 USEL UR4, UR40, 0x1, UP1 ;  /* 0x0000000128040887 */ /* 0x000fc80008800000 */
[----:B------:R-:W-:-:S06]  /*1f00*/  @UP0 UIADD3 UR4, UR39, UR40, -UR4 ;  /* 0x0000002827040290 */ /* 0x000fcc000fffe804 */
[----:B------:R-:W-:-:S05]  /*1f10*/  IMAD.U32 R0, RZ, RZ, UR4 ;  /* 0x00000004ff007e24 */ /* 0x000fca000f8e00ff */
[----:B------:R-:W-:-:S04]  /*1f20*/  @P0 SHF.L.U32 R0, R0, 0x3, RZ ;  /* 0x0000000300000819 */ /* 0x000fc800000006ff */
[----:B------:R-:W-:-:S04]  /*1f30*/  @P0 LOP3.LUT R0, R0, 0x18, RZ, 0xc0, !PT ;  /* 0x0000001800000812 */ /* 0x000fc800078ec0ff */
[----:B------:R-:W-:-:S04]  /*1f40*/  @P0 IADD3 R3, R6, 0x20, R0 ;  /* 0x0000002006030810 */ /* 0x000fc80007ffe000 */
[----:B------:R-:W-:-:S04]  /*1f50*/  @P0 PRMT R3, R22, 0x654, R3 ;  /* 0x0000065416030816 */ /* 0x000fc80000000003 */
[----:B------:R2:W-:Y:S01]  /*1f60*/  @P0 SYNCS.ARRIVE.TRANS64.RED.A1T0 RZ, [R3+URZ], RZ ;  /* 0x000000ff03ff09a7 */ /* 0x0005e2000810043f */
[----:B------:R-:W-:-:S13]  /*1f70*/  ISETP.GT.U32.AND P0, PT, R19, 0x1, PT ;  /* 0x000000011300780c */ /* 0x000fda0003f04070 */
[----:B--2---:R-:W-:Y:S05]  /*1f80*/  @P0 BRA `(.L_x_30) ;  /* 0x0000000000040947 */ /* 0x004fea0003800000 */
[----:B------:R-:W-:Y:S01]  /*1f90*/  BPT.TRAP 0x1 ;  /* 0x000000040000795c */ /* 0x000fe20000300000 */
.L_x_30:
[----:B------:R-:W2:Y:S01]  /*1fa0*/  LDC R6, c[0x0][0x288] ;  /* 0x0000a200ff067b82 */ /* 0x000ea20000000800 */
[--C-:B------:R-:W-:Y:S01]  /*1fb0*/  SHF.R.U32.HI R0, RZ, 0x2, R18.reuse ;  /* 0x00000002ff007819 */ /* 0x100fe20000011612 */
[----:B------:R-:W-:Y:S01]  /*1fc0*/  UIADD3 UR39, UR40, UR39, URZ ;  /* 0x0000002728277290 */ /* 0x000fe2000fffe03f */
[----:B01----:R-:W-:Y:S01]  /*1fd0*/  SHF.R.U32.HI R5, RZ, 0x7, R18 ;  /* 0x00000007ff057819 */ /* 0x003fe20000011612 */
[----:B------:R-:W-:Y:S01]  /*1fe0*/  IMAD.SHL.U32 R11, R153, 0x80, RZ ;  /* 0x00000080990b7824 */ /* 0x000fe200078e00ff */
[----:B------:R-:W-:Y:S01]  /*1ff0*/  LOP3.LUT R3, R0, 0x7, RZ, 0xc0, !PT ;  /* 0x0000000700037812 */ /* 0x000fe200078ec0ff */
[----:B------:R-:W-:Y:S01]  /*2000*/  USHF.R.U32.HI UR4, URZ, 0x2, UR39 ;  /* 0x000000023f047899 */ /* 0x000fe20008011627 */
[----:B------:R-:W-:Y:S01]  /*2010*/  LOP3.LUT R4, R18, 0x60, RZ, 0xc0, !PT ;  /* 0x0000006012047812 */ /* 0x000fe200078ec0ff */
[----:B------:R-:W-:Y:S01]  /*2020*/  ULDC UR8, c[0x0][0x284] ;  /* 0x0000a10000087ab9 */ /* 0x000fe20000000800 */
[----:B------:R-:W-:Y:S01]  /*2030*/  LOP3.LUT R0, R5, 0x1, RZ, 0xc0, !PT ;  /* 0x0000000105007812 */ /* 0x000fe200078ec0ff */
[----:B------:R-:W-:Y:S01]  /*2040*/  ULOP3.LUT UR4, UR4, 0x1, URZ, 0xc0, !UPT ;  /* 0x0000000104047892 */ /* 0x000fe2000f8ec03f */
[----:B------:R-:W-:Y:S01]  /*2050*/  SHF.R.U32.HI R8, RZ, 0x1, R4 ;  /* 0x00000001ff087819 */ /* 0x000fe20000011604 */
[----:B------:R-:W-:Y:S01]  /*2060*/  UISETP.GT.U32.AND UP1, UPT, UR39, 0x3, UPT ;  /* 0x000000032700788c */ /* 0x000fe2000bf24070 */
[----:B------:R-:W-:Y:S01]  /*2070*/  SHF.R.S32.HI R15, RZ, 0x1f, R23 ;  /* 0x0000001fff0f7819 */ /* 0x000fe20000011417 */
[----:B------:R-:W-:Y:S01]  /*2080*/  IMAD.SHL.U32 R4, R0, 0x40, RZ ;  /* 0x0000004000047824 */ /* 0x000fe200078e00ff */
[----:B------:R-:W-:Y:S01]  /*2090*/  IADD3 R5, RZ, -R8, -R3 ;  /* 0x80000008ff057210 */ /* 0x000fe20007ffe803 */
[----:B------:R-:W-:Y:S01]  /*20a0*/  UISETP.NE.U32.AND UP0, UPT, UR4, 0x1, UPT ;  /* 0x000000010400788c */ /* 0x000fe2000bf05070 */
[----:B------:R-:W-:-:S02]  /*20b0*/  ULDC.64 UR6, c[0x0][0x5d0] ;  /* 0x0001740000067ab9 */ /* 0x000fc40000000a00 */
[----:B------:R-:W-:Y:S01]  /*20c0*/  LOP3.LUT R165, R4, 0x40, R3, 0xe2, !PT ;  /* 0x0000004004a57812 */ /* 0x000fe200078ee203 */
[----:B------:R-:W-:Y:S01]  /*20d0*/  IMAD R157, R0, -0x40, R5 ;  /* 0xffffffc0009d7824 */ /* 0x000fe200078e0205 */
[----:B------:R-:W-:Y:S01]  /*20e0*/  LOP3.LUT R3, R18, 0x3, RZ, 0xc0, !PT ;  /* 0x0000000312037812 */ /* 0x000fe200078ec0ff */
[----:B------:R-:W-:Y:S01]  /*20f0*/  IMAD.SHL.U32 R0, R152, 0x100, RZ ;  /* 0x0000010098007824 */ /* 0x000fe200078e00ff */
[----:B------:R-:W-:Y:S01]  /*2100*/  UISETP.LT.U32.AND UP1, UPT, UR40, 0x4, UP1 ;  /* 0x000000042800788c */ /* 0x000fe20008f21070 */
[----:B--2---:R-:W-:Y:S01]  /*2110*/  ISETP.GE.AND P0, PT, R11, R6, PT ;  /* 0x000000060b00720c */ /* 0x004fe20003f06270 */
[----:B------:R-:W-:Y:S01]  /*2120*/  UISETP.GT.U32.AND UP0, UPT, UR40, 0x3, !UP0 ;  /* 0x000000032800788c */ /* 0x000fe2000c704070 */
[----:B------:R-:W-:Y:S01]  /*2130*/  IMAD R10, R3, -0x2, R6 ;  /* 0xfffffffe030a7824 */ /* 0x000fe200078e0206 */
[----:B------:R-:W-:Y:S01]  /*2140*/  SHF.L.U32 R6, R18, 0x1, RZ ;  /* 0x0000000112067819 */ /* 0x000fe200000006ff */
[----:B------:R-:W-:Y:S01]  /*2150*/  IMAD R4, R15, UR6, RZ ;  /* 0x000000060f047c24 */ /* 0x000fe2000f8e02ff */
[----:B------:R-:W-:Y:S01]  /*2160*/  ISETP.GE.OR P0, PT, R0, UR8, P0 ;  /* 0x0000000800007c0c */ /* 0x000fe20008706670 */
[----:B------:R-:W-:Y:S01]  /*2170*/  USEL UR5, URZ, 0x1, !UP1 ;  /* 0x000000013f057887 */ /* 0x000fe2000c800000 */
[----:B------:R-:W-:Y:S01]  /*2180*/  LOP3.LUT R6, R11, 0x6, R6, 0xf8, !PT ;  /* 0x000000060b067812 */ /* 0x000fe200078ef806 */
[----:B------:R-:W-:Y:S01]  /*2190*/  USEL UR4, URZ, 0x1, !UP0 ;  /* 0x000000013f047887 */ /* 0x000fe2000c000000 */
[----:B------:R-:W-:Y:S01]  /*21a0*/  IMAD.WIDE R152, R152, 0x100, RZ ;  /* 0x0000010098987825 */ /* 0x000fe200078e02ff */
[----:B------:R-:W-:Y:S01]  /*21b0*/  ULOP3.LUT UR39, UR39, 0x3, URZ, 0xc0, !UPT ;  /* 0x0000000327277892 */ /* 0x000fe2000f8ec03f */
[----:B------:R-:W-:Y:S01]  /*21c0*/  SHF.R.S32.HI R7, RZ, 0x1f, R6 ;  /* 0x0000001fff077819 */ /* 0x000fe20000011406 */
[----:B------:R-:W-:Y:S01]  /*21d0*/  ULOP3.LUT UR38, UR4, UR38, UR5, 0x96, !UPT ;  /* 0x0000002604267292 */ /* 0x000fe2000f8e9605 */
[C---:B------:R-:W-:Y:S01]  /*21e0*/  IMAD R9, R23.reuse, UR7, R4 ;  /* 0x0000000717097c24 */ /* 0x040fe2000f8e0204 */
[----:B------:R-:W-:Y:S01]  /*21f0*/  IADD3 R157, -R0, UR8, R157 ;  /* 0x00000008009d7c10 */ /* 0x000fe2000fffe19d */
[----:B------:R-:W-:Y:S01]  /*2200*/  IMAD.MOV.U32 R3, RZ, RZ, -0x1 ;  /* 0xffffffffff037424 */ /* 0x000fe200078e00ff */
[----:B------:R-:W-:Y:S01]  /*2210*/  LOP3.LUT R165, R152, R165, R8, 0xfe, !PT ;  /* 0x000000a598a57212 */ /* 0x000fe200078efe08 */
[----:B------:R-:W-:Y:S01]  /*2220*/  IMAD.WIDE.U32 R4, R23, UR6, R6 ;  /* 0x0000000617047c25 */ /* 0x000fe2000f8e0006 */
[----:B------:R-:W-:-:S03]  /*2230*/  IADD3 R0, -R11, R10, RZ ;  /* 0x0000000a0b007210 */ /* 0x000fc60007ffe1ff */
[----:B------:R-:W-:Y:S02]  /*2240*/  IMAD.IADD R9, R5, 0x1, R9 ;  /* 0x0000000105097824 */ /* 0x000fe400078e0209 */
[----:B------:R-:W-:Y:S01]  /*2250*/  IMAD.MOV.U32 R8, RZ, RZ, R4 ;  /* 0x000000ffff087224 */ /* 0x000fe200078e0004 */
[----:B------:R-:W-:Y:S06]  /*2260*/  @P0 BRA `(.L_x_32) ;  /* 0x00000068004c0947 */ /* 0x000fec0003800000 */
[----:B------:R-:W0:Y:S01]  /*2270*/  LDC.64 R4, c[0x0][0x5c8] ;  /* 0x00017200ff047b82 */ /* 0x000e220000000a00 */
[----:B-----5:R-:W-:Y:S01]  /*2280*/  FSETP.NEU.AND P1, PT, R155, RZ, PT ;  /* 0x000000ff9b00720b */ /* 0x020fe20003f2d000 */
[----:B------:R-:W-:Y:S01]  /*2290*/  BSSY B0, `(.L_x_32) ;  /* 0x0000690000007945 */ /* 0x000fe20003800000 */
[----:B------:R-:W-:-:S04]  /*22a0*/  ISETP.GT.AND P0, PT, R157, RZ, PT ;  /* 0x000000ff9d00720c */ /* 0x000fc80003f04270 */
[----:B------:R-:W-:Y:S01]  /*22b0*/  ISETP.GT.AND P3, PT, R0, RZ, P0 ;  /* 0x000000ff0000720c */ /* 0x000fe20000764270 */
[-C--:B0-----:R-:W-:Y:S02]  /*22c0*/  IMAD R10, R153, R4.reuse, RZ ;  /* 0x00000004990a7224 */ /* 0x081fe400078e02ff */
[----:B------:R-:W-:-:S04]  /*22d0*/  IMAD.WIDE.U32 R168, R165, R4, R8 ;  /* 0x00000004a5a87225 */ /* 0x000fc800078e0008 */
[----:B------:R-:W-:-:S05]  /*22e0*/  IMAD R9, R165, R5, R10 ;  /* 0x00000005a5097224 */ /* 0x000fca00078e020a */
[----:B------:R-:W-:Y:S01]  /*22f0*/  IADD3 R171, R169, R9, RZ ;  /* 0x00000009a9ab7210 */ /* 0x000fe20007ffe0ff */
[----:B------:R-:W-:Y:S06]  /*2300*/  @!P1 BRA `(.L_x_33) ;  /* 0x0000004800fc9947 */ /* 0x000fec0003800000 */
[----:B------:R-:W0:Y:S01]  /*2310*/  LDC.64 R12, c[0x0][0x5b8] ;  /* 0x00016e00ff0c7b82 */ /* 0x000e220000000a00 */
[----:B------:R-:W-:-:S07]  /*2320*/  ULDC.64 UR4, c[0x0][0x5c0] ;  /* 0x0001700000047ab9 */ /* 0x000fce0000000a00 */
[----:B------:R-:W1:Y:S08]  /*2330*/  LDC.64 R20, c[0x0][0x5b0] ;  /* 0x00016c00ff147b82 */ /* 0x000e700000000a00 */
[----:B------:R-:W2:Y:S01]  /*2340*/  LDC.64 R8, c[0x0][0x5a8] ;  /* 0x00016a00ff087b82 */ /* 0x000ea20000000a00 */
[-C--:B0-----:R-:W-:Y:S02]  /*2350*/  IMAD R10, R15, R12.reuse, RZ ;  /* 0x0000000c0f0a7224 */ /* 0x081fe400078e02ff */
[----:B------:R-:W-:-:S04]  /*2360*/  IMAD.WIDE.U32 R158, R23, R12, R6 ;  /* 0x0000000c179e7225 */ /* 0x000fc800078e0006 */
[----:B------:R-:W-:Y:S02]  /*2370*/  IMAD R13, R23, R13, R10 ;  /* 0x0000000d170d7224 */ /* 0x000fe400078e020a */
[-C--:B-1----:R-:W-:Y:S02]  /*2380*/  IMAD R10, R153, R20.reuse, RZ ;  /* 0x00000014990a7224 */ /* 0x082fe400078e02ff */
[----:B------:R-:W-:Y:S02]  /*2390*/  IMAD.IADD R15, R159, 0x1, R13 ;  /* 0x000000019f0f7824 */ /* 0x000fe400078e020d */
[----:B------:R-:W-:Y:S02]  /*23a0*/  IMAD.MOV.U32 R14, RZ, RZ, R158 ;  /* 0x000000ffff0e7224 */ /* 0x000fe400078e009e */
[C---:B------:R-:W-:Y:S02]  /*23b0*/  IMAD R173, R165.reuse, R21, R10 ;  /* 0x00000015a5ad7224 */ /* 0x040fe400078e020a */
[----:B------:R-:W-:-:S05]  /*23c0*/  IMAD.WIDE.U32 R10, R165, R20, R14 ;  /* 0x00000014a50a7225 */ /* 0x000fca00078e000e */
[----:B------:R-:W-:Y:S02]  /*23d0*/  IADD3 R11, R11, R173, RZ ;  /* 0x000000ad0b0b7210 */ /* 0x000fe40007ffe0ff */
[----:B--2---:R-:W-:-:S04]  /*23e0*/  LEA R162, P1, R10, R8, 0x2 ;  /* 0x000000080aa27211 */ /* 0x004fc800078210ff */
[----:B------:R-:W-:-:S05]  /*23f0*/  LEA.HI.X R163, R10, R9, R11, 0x2, P1 ;  /* 0x000000090aa37211 */ /* 0x000fca00008f140b */
[----:B------:R0:W2:Y:S01]  /*2400*/  @P3 LDG.E.LTC128B R170, desc[UR36][R162.64] ;  /* 0x00000024a2aa3981 */ /* 0x0000a2000c1e1920 */
[----:B------:R-:W-:Y:S01]  /*2410*/  IMAD.WIDE.U32 R160, R165, R20, R6 ;  /* 0x00000014a5a07225 */ /* 0x000fe200078e0006 */
[----:B------:R-:W-:Y:S01]  /*2420*/  LEA R10, P1, R168, UR4, 0x2 ;  /* 0x00000004a80a7c11 */ /* 0x000fe2000f8210ff */
[----:B------:R-:W-:Y:S01]  /*2430*/  BSSY B1, `(.L_x_34) ;  /* 0x0000016000017945 */ /* 0x000fe20003800000 */
[----:B------:R-:W-:Y:S01]  /*2440*/  ISETP.GT.AND P4, PT, R0, 0x1, P0 ;  /* 0x000000010000780c */ /* 0x000fe20000784270 */
[----:B------:R-:W-:Y:S01]  /*2450*/  IMAD.IADD R161, R173, 0x1, R161 ;  /* 0x00000001ada17824 */ /* 0x000fe200078e02a1 */
[----:B------:R-:W-:Y:S01]  /*2460*/  LEA.HI.X R11, R168, UR5, R171, 0x2, P1 ;  /* 0x00000005a80b7c11 */ /* 0x000fe200088f14ab */
[----:B------:R-:W-:Y:S01]  /*2470*/  IMAD.WIDE.U32 R166, R23, R12, R160 ;  /* 0x0000000c17a67225 */ /* 0x000fe200078e00a0 */
[----:B------:R-:W-:-:S03]  /*2480*/  SHF.L.U64.HI R161, R20, 0x3, R21 ;  /* 0x0000000314a17819 */ /* 0x000fc60000010215 */
[----:B------:R-:W-:Y:S01]  /*2490*/  IMAD.SHL.U32 R160, R20, 0x8, RZ ;  /* 0x0000000814a07824 */ /* 0x000fe200078e00ff */
[----:B------:R-:W-:Y:S02]  /*24a0*/  IADD3 R171, R13, R167, RZ ;  /* 0x000000a70dab7210 */ /* 0x000fe40007ffe0ff */
[----:B0-----:R-:W-:Y:S01]  /*24b0*/  LEA R162, P1, R166, R8, 0x2 ;  /* 0x00000008a6a27211 */ /* 0x001fe200078210ff */
[----:B------:R-:W-:-:S03]  /*24c0*/  IMAD.WIDE.U32 R168, R165, R20, R160 ;  /* 0x00000014a5a87225 */ /* 0x000fc600078e00a0 */
[----:B------:R-:W-:Y:S01]  /*24d0*/  LEA.HI.X R163, R166, R9, R171, 0x2, P1 ;  /* 0x00000009a6a37211 */ /* 0x000fe200008f14ab */
[----:B------:R-:W-:Y:S01]  /*24e0*/  IMAD.IADD R177, R173, 0x1, R169 ;  /* 0x00000001adb17824 */ /* 0x000fe200078e02a9 */
[----:B------:R-:W-:Y:S02]  /*24f0*/  IADD3 R166, P2, R158, R168, RZ ;  /* 0x000000a89ea67210 */ /* 0x000fe40007f5e0ff */
[----:B------:R-:W-:Y:S01]  /*2500*/  ISETP.GT.AND P1, PT, R157, 0x8, PT ;  /* 0x000000089d00780c */ /* 0x000fe20003f24270 */
[----:B--2---:R-:W-:-:S04]  /*2510*/  FMUL R167, R170, R155 ;  /* 0x0000009baaa77220 */ /* 0x004fc80000400000 */
[----:B------:R-:W-:Y:S01]  /*2520*/  FFMA R171, R88, R154, R167 ;  /* 0x0000009a58ab7223 */ /* 0x000fe200000000a7 */
[----:B------:R-:W-:Y:S01]  /*2530*/  IMAD.X R167, R177, 0x1, R15, P2 ;  /* 0x00000001b1a77824 */ /* 0x000fe200010e060f */
[----:B------:R-:W-:-:S03]  /*2540*/  LEA R172, P2, R166, R8, 0x2 ;  /* 0x00000008a6ac7211 */ /* 0x000fc600078410ff */
[----:B------:R0:W-:Y:S01]  /*2550*/  @P3 STG.E desc[UR36][R10.64], R171 ;  /* 0x000000ab0a003986 */ /* 0x0001e2000c101924 */
[----:B------:R-:W-:Y:S01]  /*2560*/  ISETP.GT.AND P3, PT, R0, RZ, P1 ;  /* 0x000000ff0000720c */ /* 0x000fe20000f64270 */
[----:B------:R-:W-:-:S12]  /*2570*/  @!P4 BRA `(.L_x_35) ;  /* 0x000000000004c947 */ /* 0x000fd80003800000 */
[----:B------:R1:W5:Y:S02]  /*2580*/  LDG.E.LTC128B R170, desc[UR36][R162.64+0x4] ;  /* 0x00000424a2aa7981 */ /* 0x000364000c1e1920 */
.L_x_35:
[----:B------:R-:W-:Y:S05]  /*2590*/  BSYNC B1 ;  /* 0x0000000000017941 */ /* 0x000fea0003800000 */
.L_x_34:
[----:B-----5:R-:W-:Y:S01]  /*25a0*/  FMUL R88, R170, R155 ;  /* 0x0000009baa587220 */ /* 0x020fe20000400000 */
[----:B------:R-:W-:Y:S02]  /*25b0*/  LEA.HI.X R173, R166, R9, R167, 0x2, P2 ;  /* 0x00000009a6ad7211 */ /* 0x000fe400010f14a7 */
[----:B------:R-:W-:Y:S01]  /*25c0*/  MOV R166, R170 ;  /* 0x000000aa00a67202 */ /* 0x000fe20000000f00 */
[----:B------:R-:W-:-:S05]  /*25d0*/  FFMA R175, R89, R154, R88 ;  /* 0x0000009a59af7223 */ /* 0x000fca0000000058 */
[----:B------:R2:W-:Y:S04]  /*25e0*/  @P4 STG.E desc[UR36][R10.64+0x4], R175 ;  /* 0x000004af0a004986 */ /* 0x0005e8000c101924 */
[----:B------:R-:W2:Y:S01]  /*25f0*/  @P3 LDG.E.LTC128B R166, desc[UR36][R172.64] ;  /* 0x00000024aca63981 */ /* 0x000ea2000c1e1920 */
[----:B------:R-:W-:Y:S01]  /*2600*/  IADD3 R168, P2, R6, R168, RZ ;  /* 0x000000a806a87210 */ /* 0x000fe20007f5e0ff */
[----:B------:R-:W-:Y:S01]  /*2610*/  IMAD.SHL.U32 R167, R4, 0x20, RZ ;  /* 0x0000002004a77824 */ /* 0x000fe200078e00ff */
[----:B------:R-:W-:Y:S03]  /*2620*/  BSSY B1, `(.L_x_36) ;  /* 0x000000f000017945 */ /* 0x000fe60003800000 */
[----:B------:R-:W-:Y:S01]  /*2630*/  IMAD.X R169, R7, 0x1, R177, P2 ;  /* 0x0000000107a97824 */ /* 0x000fe200010e06b1 */
[----:B------:R-:W-:Y:S01]  /*2640*/  IADD3 R170, P2, R167, R10, RZ ;  /* 0x0000000aa7aa7210 */ /* 0x000fe20007f5e0ff */
[----:B------:R-:W-:-:S05]  /*2650*/  IMAD.WIDE.U32 R168, R23, R12, R168 ;  /* 0x0000000c17a87225 */ /* 0x000fca00078e00a8 */
[----:B------:R-:W-:Y:S02]  /*2660*/  IADD3 R89, R13, R169, RZ ;  /* 0x000000a90d597210 */ /* 0x000fe40007ffe0ff */
[----:B------:R-:W-:Y:S02]  /*2670*/  SHF.L.U64.HI R169, R4, 0x5, R5 ;  /* 0x0000000504a97819 */ /* 0x000fe40000010205 */
[----:B------:R-:W-:-:S03]  /*2680*/  LEA R88, P4, R168, R8, 0x2 ;  /* 0x00000008a8587211 */ /* 0x000fc600078810ff */
[----:B0-----:R-:W-:Y:S01]  /*2690*/  IMAD.X R171, R169, 0x1, R11, P2 ;  /* 0x00000001a9ab7824 */ /* 0x001fe200010e060b */
[----:B------:R-:W-:Y:S02]  /*26a0*/  LEA.HI.X R89, R168, R9, R89, 0x2, P4 ;  /* 0x00000009a8597211 */ /* 0x000fe400020f1459 */
[----:B------:R-:W-:Y:S01]  /*26b0*/  ISETP.GT.AND P4, PT, R0, 0x1, P1 ;  /* 0x000000010000780c */ /* 0x000fe20000f84270 */
[----:B--2---:R-:W-:-:S04]  /*26c0*/  FMUL R175, R166, R155 ;  /* 0x0000009ba6af7220 */ /* 0x004fc80000400000 */
[----:B------:R-:W-:-:S05]  /*26d0*/  FFMA R175, R90, R154, R175 ;  /* 0x0000009a5aaf7223 */ /* 0x000fca00000000af */
[----:B------:R0:W-:Y:S03]  /*26e0*/  @P3 STG.E desc[UR36][R170.64], R175 ;  /* 0x000000afaa003986 */ /* 0x0001e6000c101924 */
[----:B------:R-:W-:Y:S05]  /*26f0*/  @!P4 BRA `(.L_x_37) ;  /* 0x000000000004c947 */ /* 0x000fea0003800000 */
[----:B------:R2:W5:Y:S02]  /*2700*/  LDG.E.LTC128B R166, desc[UR36][R88.64+0x4] ;  /* 0x0000042458a67981 */ /* 0x000564000c1e1920 */
.L_x_37:
[----:B------:R-:W-:Y:S05]  /*2710*/  BSYNC B1 ;  /* 0x0000000000017941 */ /* 0x000fea0003800000 */
.L_x_36:
[----:B-----5:R-:W-:Y:S01]  /*2720*/  FMUL R90, R166, R155 ;  /* 0x0000009ba65a7220 */ /* 0x020fe20000400000 */
[----:B------:R-:W-:Y:S01]  /*2730*/  ISETP.GT.AND P2, PT, R0, 0x8, P0 ;  /* 0x000000080000780c */ /* 0x000fe20000744270 */
[----:B------:R-:W-:Y:S02]  /*2740*/  BSSY B1, `(.L_x_38) ;  /* 0x0000007000017945 */ /* 0x000fe40003800000 */
[----:B------:R-:W-:Y:S01]  /*2750*/  FFMA R173, R91, R154, R90 ;  /* 0x0000009a5bad7223 */ /* 0x000fe2000000005a */
[----:B------:R-:W-:Y:S01]  /*2760*/  @P4 IMAD.MOV.U32 R90, RZ, RZ, R170 ;  /* 0x000000ffff5a4224 */ /* 0x000fe200078e00aa */
[----:B------:R-:W-:-:S05]  /*2770*/  @P4 MOV R91, R171 ;  /* 0x000000ab005b4202 */ /* 0x000fca0000000f00 */
[----:B------:R3:W-:Y:S03]  /*2780*/  @P4 STG.E desc[UR36][R90.64+0x4], R173 ;  /* 0x000004ad5a004986 */ /* 0x0007e6000c101924 */
[----:B------:R-:W-:Y:S05]  /*2790*/  @!P2 BRA `(.L_x_39) ;  /* 0x000000000004a947 */ /* 0x000fea0003800000 */
[----:B------:R4:W5:Y:S02]  /*27a0*/  LDG.E.LTC128B R166, desc[UR36][R162.64+0x20] ;  /* 0x00002024a2a67981 */ /* 0x000964000c1e1920 */
.L_x_39:
[----:B------:R-:W-:Y:S05]  /*27b0*/  BSYNC B1 ;  /* 0x0000000000017941 */ /* 0x000fea0003800000 */
.L_x_38:
[----:B---3-5:R-:W-:Y:S01]  /*27c0*/  FMUL R91, R166, R155 ;  /* 0x0000009ba65b7220 */ /* 0x028fe20000400000 */
[----:B------:R-:W-:Y:S01]  /*27d0*/  ISETP.GT.AND P3, PT, R0, 0x9, P0 ;  /* 0x000000090000780c */ /* 0x000fe20000764270 */
[----:B------:R-:W-:Y:S02]  /*27e0*/  BSSY B1, `(.L_x_40) ;  /* 0x0000005000017945 */ /* 0x000fe40003800000 */
[----:B------:R-:W-:-:S05]  /*27f0*/  FFMA R91, R92, R154, R91 ;  /* 0x0000009a5c5b7223 */ /* 0x000fca000000005b */
[----:B------:R3:W-:Y:S05]  /*2800*/  @P2 STG.E desc[UR36][R10.64+0x20], R91 ;  /* 0x0000205b0a002986 */ /* 0x0007ea000c101924 */
[----:B------:R-:W-:Y:S05]  /*2810*/  @!P3 BRA `(.L_x_41) ;  /* 0x000000000004b947 */ /* 0x000fea0003800000 */
[----:B------:R0:W5:Y:S02]  /*2820*/  LDG.E.LTC128B R166, desc[UR36][R162.64+0x24] ;  /* 0x00002424a2a67981 */ /* 0x000164000c1e1920 */
.L_x_41:
[----:B------:R-:W-:Y:S05]  /*2830*/  BSYNC B1 ;  /* 0x0000000000017941 */ /* 0x000fea0003800000 */
.L_x_40:
[----:B-----5:R-:W-:Y:S01]  /*2840*/  FMUL R90, R166, R155 ;  /* 0x0000009ba65a7220 */ /* 0x020fe20000400000 */
[----:B------:R-:W-:Y:S01]  /*2850*/  ISETP.GT.AND P2, PT, R0, 0x8, P1 ;  /* 0x000000080000780c */ /* 0x000fe20000f44270 */
[----:B------:R-:W-:Y:S02]  /*2860*/  BSSY B1, `(.L_x_42) ;  /* 0x0000005000017945 */ /* 0x000fe40003800000 */
[----:B------:R-:W-:-:S05]  /*2870*/  FFMA R93, R93, R154, R90 ;  /* 0x0000009a5d5d7223 */ /* 0x000fca000000005a */
[----:B------:R0:W-:Y:S05]  /*2880*/  @P3 STG.E desc[UR36][R10.64+0x24], R93 ;  /* 0x0000245d0a003986 */ /* 0x0001ea000c101924 */
[----:B------:R-:W-:Y:S05]  /*2890*/  @!P2 BRA `(.L_x_43) ;  /* 0x000000000004a947 */ /* 0x000fea0003800000 */
[----:B------:R0:W5:Y:S02]  /*28a0*/  LDG.E.LTC128B R166, desc[UR36][R88.64+0x20] ;  /* 0x0000202458a67981 */ /* 0x000164000c1e1920 */
.L_x_43:
[----:B------:R-:W-:Y:S05]  /*28b0*/  BSYNC B1 ;  /* 0x0000000000017941 */ /* 0x000fea0003800000 */
.L_x_42:
[----:B---3-5:R-:W-:Y:S01]  /*28c0*/  FMUL R91, R166, R155 ;  /* 0x0000009ba65b7220 */ /* 0x028fe20000400000 */
[----:B------:R-:W-:Y:S01]  /*28d0*/  @P2 IMAD.MOV.U32 R90, RZ, RZ, R170 ;  /* 0x000000ffff5a2224 */ /* 0x000fe200078e00aa */
[----:B------:R-:W-:Y:S01]  /*28e0*/  ISETP.GT.AND P3, PT, R0, 0x9, P1 ;  /* 0x000000090000780c */ /* 0x000fe20000f64270 */
[----:B------:R-:W-:Y:S01]  /*28f0*/  BSSY B1, `(.L_x_44) ;  /* 0x0000006000017945 */ /* 0x000fe20003800000 */
[----:B0-----:R-:W-:Y:S01]  /*2900*/  FFMA R93, R94, R154, R91 ;  /* 0x0000009a5e5d7223 */ /* 0x001fe2000000005b */
[----:B------:R-:W-:-:S05]  /*2910*/  @P2 IMAD.MOV.U32 R91, RZ, RZ, R171 ;  /* 0x000000ffff5b2224 */ /* 0x000fca00078e00ab */
[----:B------:R0:W-:Y:S05]  /*2920*/  @P2 STG.E desc[UR36][R90.64+0x20], R93 ;  /* 0x0000205d5a002986 */ /* 0x0001ea000c101924 */
[----:B------:R-:W-:Y:S05]  /*2930*/  @!P3 BRA `(.L_x_45) ;  /* 0x000000000004b947 */ /* 0x000fea0003800000 */
[----:B------:R3:W5:Y:S02]  /*2940*/  LDG.E.LTC128B R166, desc[UR36][R88.64+0x24] ;  /* 0x0000242458a67981 */ /* 0x000764000c1e1920 */
.L_x_45:
[----:B------:R-:W-:Y:S05]  /*2950*/  BSYNC B1 ;  /* 0x0000000000017941 */ /* 0x000fea0003800000 */
.L_x_44:
[----:B0----5:R-:W-:Y:S01]  /*2960*/  FMUL R90, R166, R155 ;  /* 0x0000009ba65a7220 */ /* 0x021fe20000400000 */
[----:B------:R-:W-:Y:S01]  /*2970*/  @P3 IMAD.MOV.U32 R91, RZ, RZ, R171 ;  /* 0x000000ffff5b3224 */ /* 0x000fe200078e00ab */
[----:B------:R-:W-:Y:S01]  /*2980*/  ISETP.GT.AND P2, PT, R0, 0x10, P0 ;  /* 0x000000100000780c */ /* 0x000fe20000744270 */
[----:B------:R-:W-:Y:S01]  /*2990*/  BSSY B1, `(.L_x_46) ;  /* 0x0000006000017945 */ /* 0x000fe20003800000 */
[----:B------:R-:W-:Y:S01]  /*29a0*/  FFMA R95, R95, R154, R90 ;  /* 0x0000009a5f5f7223 */ /* 0x000fe2000000005a */
[----:B------:R-:W-:-:S05]  /*29b0*/  @P3 MOV R90, R170 ;  /* 0x000000aa005a3202 */ /* 0x000fca0000000f00 */
[----:B------:R0:W-:Y:S05]  /*29c0*/  @P3 STG.E desc[UR36][R90.64+0x24], R95 ;  /* 0x0000245f5a003986 */ /* 0x0001ea000c101924 */
[----:B------:R-:W-:Y:S05]  /*29d0*/  @!P2 BRA `(.L_x_47) ;  /* 0x000000000004a947 */ /* 0x000fea0003800000 */
[----:B------:R0:W5:Y:S02]  /*29e0*/  LDG.E.LTC128B R166, desc[UR36][R162.64+0x40] ;  /* 0x00004024a2a67981 */ /* 0x000164000c1e1920 */
.L_x_47:
[----:B------:R-:W-:Y:S05]  /*29f0*/  BSYNC B1 ;  /* 0x0000000000017941 */ /* 0x000fea0003800000 */
.L_x_46:
[----:B0----5:R-:W-:Y:S01]  /*2a00*/  FMUL R91, R166, R155 ;  /* 0x0000009ba65b7220 */ /* 0x021fe20000400000 */
[----:B------:R-:W-:Y:S01]  /*2a10*/  ISETP.GT.AND P3, PT, R0, 0x11, P0 ;  /* 0x000000110000780c */ /* 0x000fe20000764270 */
[----:B------:R-:W-:Y:S02]  /*2a20*/  BSSY B1, `(.L_x_48) ;  /* 0x0000005000017945 */ /* 0x000fe40003800000 */
[----:B------:R-:W-:-:S05]  /*2a30*/  FFMA R91, R96, R154, R91 ;  /* 0x0000009a605b7223 */ /* 0x000fca000000005b */
[----:B------:R0:W-:Y:S05]  /*2a40*/  @P2 STG.E desc[UR36][R10.64+0x40], R91 ;  /* 0x0000405b0a002986 */ /* 0x0001ea000c101924 */
[----:B------:R-:W-:Y:S05]  /*2a50*/  @!P3 BRA `(.L_x_49) ;  /* 0x000000000004b947 */ /* 0x000fea0003800000 */
[----:B------:R0:W5:Y:S02]  /*2a60*/  LDG.E.LTC128B R166, desc[UR36][R162.64+0x44] ;  /* 0x00004424a2a67981 */ /* 0x000164000c1e1920 */
.L_x_49:
[----:B------:R-:W-:Y:S05]  /*2a70*/  BSYNC B1 ;  /* 0x0000000000017941 */ /* 0x000fea0003800000 */
.L_x_48:
[----:B-----5:R-:W-:Y:S01]  /*2a80*/  FMUL R90, R166, R155 ;  /* 0x0000009ba65a7220 */ /* 0x020fe20000400000 */
[----:B------:R-:W-:Y:S01]  /*2a90*/  ISETP.GT.AND P2, PT, R0, 0x10, P1 ;  /* 0x000000100000780c */ /* 0x000fe20000f44270 */
[----:B------:R-:W-:Y:S02]  /*2aa0*/  BSSY B1, `(.L_x_50) ;  /* 0x0000005000017945 */ /* 0x000fe40003800000 */
[----:B------:R-:W-:-:S05]  /*2ab0*/  FFMA R97, R97, R154, R90 ;  /* 0x0000009a61617223 */ /* 0x000fca000000005a */
[----:B------:R0:W-:Y:S05]  /*2ac0*/  @P3 STG.E desc[UR36][R10.64+0x44], R97 ;  /* 0x000044610a003986 */ /* 0x0001ea000c101924 */
[----:B------:R-:W-:Y:S05]  /*2ad0*/  @!P2 BRA `(.L_x_51) ;  /* 0x000000000004a947 */ /* 0x000fea0003800000 */
[----:B------:R0:W5:Y:S02]  /*2ae0*/  LDG.E.LTC128B R166, desc[UR36][R88.64+0x40] ;  /* 0x0000402458a67981 */ /* 0x000164000c1e1920 */
.L_x_51:
[----:B------:R-:W-:Y:S05]  /*2af0*/  BSYNC B1 ;  /* 0x0000000000017941 */ /* 0x000fea0003800000 */
.L_x_50:
        /* <DEDUP_REMOVED lines=9> */
.L_x_53:
[----:B------:R-:W-:Y:S05]  /*2b90*/  BSYNC B1 ;  /* 0x0000000000017941 */ /* 0x000fea0003800000 */
.L_x_52:
[----:B0----5:R-:W-:Y:S01]  /*2ba0*/  FMUL R90, R166, R155 ;  /* 0x0000009ba65a7220 */ /* 0x021fe20000400000 */
[----:B------:R-:W-:Y:S01]  /*2bb0*/  @P3 IMAD.MOV.U32 R91, RZ, RZ, R171 ;  /* 0x000000ffff5b3224 */ /* 0x000fe200078e00ab */
[----:B------:R-:W-:Y:S01]  /*2bc0*/  ISETP.GT.AND P2, PT, R0, 0x18, P0 ;  /* 0x000000180000780c */ /* 0x000fe20000744270 */
[----:B------:R-:W-:Y:S01]  /*2bd0*/  BSSY B1, `(.L_x_54) ;  /* 0x0000006000017945 */ /* 0x000fe20003800000 */
[----:B------:R-:W-:Y:S01]  /*2be0*/  FFMA R99, R99, R154, R90 ;  /* 0x0000009a63637223 */ /* 0x000fe2000000005a */
[----:B------:R-:W-:-:S05]  /*2bf0*/  @P3 IMAD.MOV.U32 R90, RZ, RZ, R170 ;  /* 0x000000ffff5a3224 */ /* 0x000fca00078e00aa */
[----:B------:R0:W-:Y:S05]  /*2c00*/  @P3 STG.E desc[UR36][R90.64+0x44], R99 ;  /* 0x000044635a003986 */ /* 0x0001ea000c101924 */
[----:B------:R-:W-:Y:S05]  /*2c10*/  @!P2 BRA `(.L_x_55) ;  /* 0x000000000004a947 */ /* 0x000fea0003800000 */
[----:B------:R0:W5:Y:S02]  /*2c20*/  LDG.E.LTC128B R166, desc[UR36][R162.64+0x60] ;  /* 0x00006024a2a67981 */ /* 0x000164000c1e1920 */
.L_x_55:
[----:B------:R-:W-:Y:S05]  /*2c30*/  BSYNC B1 ;  /* 0x0000000000017941 */ /* 0x000fea0003800000 */
.L_x_54:
[----:B0----5:R-:W-:Y:S01]  /*2c40*/  FMUL R91, R166, R155 ;  /* 0x0000009ba65b7220 */ /* 0x021fe20000400000 */
[----:B------:R-:W-:Y:S01]  /*2c50*/  ISETP.GT.AND P3, PT, R0, 0x19, P0 ;  /* 0x000000190000780c */ /* 0x000fe20000764270 */
[----:B------:R-:W-:Y:S02]  /*2c60*/  BSSY B1, `(.L_x_56) ;  /* 0x0000005000017945 */ /* 0x000fe40003800000 */
[----:B------:R-:W-:-:S05]  /*2c70*/  FFMA R91, R100, R154, R91 ;  /* 0x0000009a645b7223 */ /* 0x000fca000000005b */
[----:B------:R0:W-:Y:S05]  /*2c80*/  @P2 STG.E desc[UR36][R10.64+0x60], R91 ;  /* 0x0000605b0a002986 */ /* 0x0001ea000c101924 */
[----:B------:R-:W-:Y:S05]  /*2c90*/  @!P3 BRA `(.L_x_57) ;  /* 0x000000000004b947 */ /* 0x000fea0003800000 */
[----:B------:R0:W5:Y:S02]  /*2ca0*/  LDG.E.LTC128B R166, desc[UR36][R162.64+0x64] ;  /* 0x00006424a2a67981 */ /* 0x000164000c1e1920 */
.L_x_57:
[----:B------:R-:W-:Y:S05]  /*2cb0*/  BSYNC B1 ;  /* 0x0000000000017941 */ /* 0x000fea0003800000 */
.L_x_56:
[----:B-----5:R-:W-:Y:S01]  /*2cc0*/  FMUL R90, R166, R155 ;  /* 0x0000009ba65a7220 */ /* 0x020fe20000400000 */
[----:B------:R-:W-:Y:S01]  /*2cd0*/  ISETP.GT.AND P2, PT, R0, 0x18, P1 ;  /* 0x000000180000780c */ /* 0x000fe20000f44270 */
[----:B------:R-:W-:Y:S02]  /*2ce0*/  BSSY B1, `(.L_x_58) ;  /* 0x0000005000017945 */ /* 0x000fe40003800000 */
[----:B------:R-:W-:-:S05]  /*2cf0*/  FFMA R101, R101, R154, R90 ;  /* 0x0000009a65657223 */ /* 0x000fca000000005a */
[----:B------:R0:W-:Y:S05]  /*2d00*/  @P3 STG.E desc[UR36][R10.64+0x64], R101 ;  /* 0x000064650a003986 */ /* 0x0001ea000c101924 */
[----:B------:R-:W-:Y:S05]  /*2d10*/  @!P2 BRA `(.L_x_59) ;  /* 0x000000000004a947 */ /* 0x000fea0003800000 */
[----:B------:R0:W5:Y:S02]  /*2d20*/  LDG.E.LTC128B R166, desc[UR36][R88.64+0x60] ;  /* 0x0000602458a67981 */ /* 0x000164000c1e1920 */
.L_x_59:
[----:B------:R-:W-:Y:S05]  /*2d30*/  BSYNC B1 ;  /* 0x0000000000017941 */ /* 0x000fea0003800000 */
.L_x_58:
[----:B0----5:R-:W-:Y:S01]  /*2d40*/  FMUL R91, R166, R155 ;  /* 0x0000009ba65b7220 */ /* 0x021fe20000400000 */
[----:B------:R-:W-:Y:S01]  /*2d50*/  @P2 MOV R90, R170 ;  /* 0x000000aa005a2202 */ /* 0x000fe20000000f00 */
[----:B------:R-:W-:Y:S01]  /*2d60*/  BSSY B1, `(.L_x_60) ;  /* 0x0000007000017945 */ /* 0x000fe20003800000 */
[----:B------:R-:W-:Y:S01]  /*2d70*/  ISETP.GT.AND P3, PT, R0, 0x19, P1 ;  /* 0x000000190000780c */ /* 0x000fe20000f64270 */
[----:B------:R-:W-:Y:S01]  /*2d80*/  FFMA R93, R102, R154, R91 ;  /* 0x0000009a665d7223 */ /* 0x000fe2000000005b */
[----:B------:R-:W-:-:S05]  /*2d90*/  @P2 IMAD.MOV.U32 R91, RZ, RZ, R171 ;  /* 0x000000ffff5b2224 */ /* 0x000fca00078e00ab */
[----:B------:R0:W-:Y:S06]  /*2da0*/  @P2 STG.E desc[UR36][R90.64+0x60], R93 ;  /* 0x0000605d5a002986 */ /* 0x0001ec000c101924 */
[----:B------:R-:W-:Y:S05]  /*2db0*/  @!P3 BRA `(.L_x_61) ;  /* 0x000000000004b947 */ /* 0x000fea0003800000 */
[----:B------:R0:W5:Y:S02]  /*2dc0*/  LDG.E.LTC128B R166, desc[UR36][R88.64+0x64] ;  /* 0x0000642458a67981 */ /* 0x000164000c1e1920 */
.L_x_61:
[----:B------:R-:W-:Y:S05]  /*2dd0*/  BSYNC B1 ;  /* 0x0000000000017941 */ /* 0x000fea0003800000 */
.L_x_60:
        /* <DEDUP_REMOVED lines=9> */
.L_x_63:
[----:B------:R-:W-:Y:S05]  /*2e70*/  BSYNC B1 ;  /* 0x0000000000017941 */ /* 0x000fea0003800000 */
.L_x_62:
[----:B0----5:R-:W-:Y:S01]  /*2e80*/  FMUL R91, R166, R155 ;  /* 0x0000009ba65b7220 */ /* 0x021fe20000400000 */
[----:B------:R-:W-:Y:S01]  /*2e90*/  ISETP.GT.AND P3, PT, R0, 0x21, P0 ;  /* 0x000000210000780c */ /* 0x000fe20000764270 */
[----:B------:R-:W-:Y:S02]  /*2ea0*/  BSSY B1, `(.L_x_64) ;  /* 0x0000005000017945 */ /* 0x000fe40003800000 */
[----:B------:R-:W-:-:S05]  /*2eb0*/  FFMA R91, R104, R154, R91 ;  /* 0x0000009a685b7223 */ /* 0x000fca000000005b */
[----:B------:R0:W-:Y:S05]  /*2ec0*/  @P2 STG.E desc[UR36][R10.64+0x80], R91 ;  /* 0x0000805b0a002986 */ /* 0x0001ea000c101924 */
[----:B------:R-:W-:Y:S05]  /*2ed0*/  @!P3 BRA `(.L_x_65) ;  /* 0x000000000004b947 */ /* 0x000fea0003800000 */
[----:B------:R0:W5:Y:S02]  /*2ee0*/  LDG.E.LTC128B R166, desc[UR36][R162.64+0x84] ;  /* 0x00008424a2a67981 */ /* 0x000164000c1e1920 */
.L_x_65:
[----:B------:R-:W-:Y:S05]  /*2ef0*/  BSYNC B1 ;  /* 0x0000000000017941 */ /* 0x000fea0003800000 */
.L_x_64:
[----:B-----5:R-:W-:Y:S01]  /*2f00*/  FMUL R90, R166, R155 ;  /* 0x0000009ba65a7220 */ /* 0x020fe20000400000 */
[----:B------:R-:W-:Y:S01]  /*2f10*/  ISETP.GT.AND P2, PT, R0, 0x20, P1 ;  /* 0x000000200000780c */ /* 0x000fe20000f44270 */
[----:B------:R-:W-:Y:S02]  /*2f20*/  BSSY B1, `(.L_x_66) ;  /* 0x0000005000017945 */ /* 0x000fe40003800000 */
[----:B------:R-:W-:-:S05]  /*2f30*/  FFMA R105, R105, R154, R90 ;  /* 0x0000009a69697223 */ /* 0x000fca000000005a */
[----:B------:R0:W-:Y:S05]  /*2f40*/  @P3 STG.E desc[UR36][R10.64+0x84], R105 ;  /* 0x000084690a003986 */ /* 0x0001ea000c101924 */
[----:B------:R-:W-:Y:S05]  /*2f50*/  @!P2 BRA `(.L_x_67) ;  /* 0x000000000004a947 */ /* 0x000fea0003800000 */
[----:B------:R0:W5:Y:S02]  /*2f60*/  LDG.E.LTC128B R166, desc[UR36][R88.64+0x80] ;  /* 0x0000802458a67981 */ /* 0x000164000c1e1920 */
.L_x_67:
[----:B------:R-:W-:Y:S05]  /*2f70*/  BSYNC B1 ;  /* 0x0000000000017941 */ /* 0x000fea0003800000 */
.L_x_66:
        /* <DEDUP_REMOVED lines=9> */
.L_x_69:
[----:B------:R-:W-:Y:S05]  /*3010*/  BSYNC B1 ;  /* 0x0000000000017941 */ /* 0x000fea0003800000 */
.L_x_68:
        /* <DEDUP_REMOVED lines=9> */
.L_x_71:
[----:B------:R-:W-:Y:S05]  /*30b0*/  BSYNC B1 ;  /* 0x0000000000017941 */ /* 0x000fea0003800000 */
.L_x_70:
[----:B0----5:R-:W-:Y:S01]  /*30c0*/  FMUL R91, R166, R155 ;  /* 0x0000009ba65b7220 */ /* 0x021fe20000400000 */
[----:B------:R-:W-:Y:S01]  /*30d0*/  ISETP.GT.AND P3, PT, R0, 0x29, P0 ;  /* 0x000000290000780c */ /* 0x000fe20000764270 */
[----:B------:R-:W-:Y:S02]  /*30e0*/  BSSY B1, `(.L_x_72) ;  /* 0x0000005000017945 */ /* 0x000fe40003800000 */
[----:B------:R-:W-:-:S05]  /*30f0*/  FFMA R91, R108, R154, R91 ;  /* 0x0000009a6c5b7223 */ /* 0x000fca000000005b */
[----:B------:R0:W-:Y:S05]  /*3100*/  @P2 STG.E desc[UR36][R10.64+0xa0], R91 ;  /* 0x0000a05b0a002986 */ /* 0x0001ea000c101924 */
[----:B------:R-:W-:Y:S05]  /*3110*/  @!P3 BRA `(.L_x_73) ;  /* 0x000000000004b947 */ /* 0x000fea0003800000 */
[----:B------:R0:W5:Y:S02]  /*3120*/  LDG.E.LTC128B R166, desc[UR36][R162.64+0xa4] ;  /* 0x0000a424a2a67981 */ /* 0x000164000c1e1920 */
.L_x_73:
[----:B------:R-:W-:Y:S05]  /*3130*/  BSYNC B1 ;  /* 0x0000000000017941 */ /* 0x000fea0003800000 */
.L_x_72:
[----:B-----5:R-:W-:Y:S01]  /*3140*/  FMUL R90, R166, R155 ;  /* 0x0000009ba65a7220 */ /* 0x020fe20000400000 */
[----:B------:R-:W-:Y:S01]  /*3150*/  ISETP.GT.AND P2, PT, R0, 0x28, P1 ;  /* 0x000000280000780c */ /* 0x000fe20000f44270 */
[----:B------:R-:W-:Y:S02]  /*3160*/  BSSY B1, `(.L_x_74) ;  /* 0x0000005000017945 */ /* 0x000fe40003800000 */
[----:B------:R-:W-:-:S05]  /*3170*/  FFMA R109, R109, R154, R90 ;  /* 0x0000009a6d6d7223 */ /* 0x000fca000000005a */
[----:B------:R0:W-:Y:S05]  /*3180*/  @P3 STG.E desc[UR36][R10.64+0xa4], R109 ;  /* 0x0000a46d0a003986 */ /* 0x0001ea000c101924 */
[----:B------:R-:W-:Y:S05]  /*3190*/  @!P2 BRA `(.L_x_75) ;  /* 0x000000000004a947 */ /* 0x000fea0003800000 */
[----:B------:R0:W5:Y:S02]  /*31a0*/  LDG.E.LTC128B R166, desc[UR36][R88.64+0xa0] ;  /* 0x0000a02458a67981 */ /* 0x000164000c1e1920 */
.L_x_75:
[----:B------:R-:W-:Y:S05]  /*31b0*/  BSYNC B1 ;  /* 0x0000000000017941 */ /* 0x000fea0003800000 */
.L_x_74:
        /* <DEDUP_REMOVED lines=9> */
.L_x_77:
[----:B------:R-:W-:Y:S05]  /*3250*/  BSYNC B1 ;  /* 0x0000000000017941 */ /* 0x000fea0003800000 */
.L_x_76:
        /* <DEDUP_REMOVED lines=9> */
.L_x_79:
[----:B------:R-:W-:Y:S05]  /*32f0*/  BSYNC B1 ;  /* 0x0000000000017941 */ /* 0x000fea0003800000 */
.L_x_78:
[----:B0----5:R-:W-:Y:S01]  /*3300*/  FMUL R91, R166, R155 ;  /* 0x0000009ba65b7220 */ /* 0x021fe20000400000 */
[----:B------:R-:W-:Y:S01]  /*3310*/  ISETP.GT.AND P3, PT, R0, 0x31, P0 ;  /* 0x000000310000780c */ /* 0x000fe20000764270 */
[----:B------:R-:W-:Y:S02]  /*3320*/  BSSY B1, `(.L_x_80) ;  /* 0x0000005000017945 */ /* 0x000fe40003800000 */
[----:B------:R-:W-:-:S05]  /*3330*/  FFMA R91, R112, R154, R91 ;  /* 0x0000009a705b7223 */ /* 0x000fca000000005b */
[----:B------:R0:W-:Y:S05]  /*3340*/  @P2 STG.E desc[UR36][R10.64+0xc0], R91 ;  /* 0x0000c05b0a002986 */ /* 0x0001ea000c101924 */
[----:B------:R-:W-:Y:S05]  /*3350*/  @!P3 BRA `(.L_x_81) ;  /* 0x000000000004b947 */ /* 0x000fea0003800000 */
[----:B------:R0:W5:Y:S02]  /*3360*/  LDG.E.LTC128B R166, desc[UR36][R162.64+0xc4] ;  /* 0x0000c424a2a67981 */ /* 0x000164000c1e1920 */
.L_x_81:
[----:B------:R-:W-:Y:S05]  /*3370*/  BSYNC B1 ;  /* 0x0000000000017941 */ /* 0x000fea0003800000 */
.L_x_80:
[----:B-----5:R-:W-:Y:S01]  /*3380*/  FMUL R90, R166, R155 ;  /* 0x0000009ba65a7220 */ /* 0x020fe20000400000 */
[----:B------:R-:W-:Y:S01]  /*3390*/  ISETP.GT.AND P2, PT, R0, 0x30, P1 ;  /* 0x000000300000780c */ /* 0x000fe20000f44270 */
[----:B------:R-:W-:Y:S02]  /*33a0*/  BSSY B1, `(.L_x_82) ;  /* 0x0000005000017945 */ /* 0x000fe40003800000 */
[----:B------:R-:W-:-:S05]  /*33b0*/  FFMA R113, R113, R154, R90 ;  /* 0x0000009a71717223 */ /* 0x000fca000000005a */
[----:B------:R0:W-:Y:S05]  /*33c0*/  @P3 STG.E desc[UR36][R10.64+0xc4], R113 ;  /* 0x0000c4710a003986 */ /* 0x0001ea000c101924 */
[----:B------:R-:W-:Y:S05]  /*33d0*/  @!P2 BRA `(.L_x_83) ;  /* 0x000000000004a947 */ /* 0x000fea0003800000 */
[----:B------:R0:W5:Y:S02]  /*33e0*/  LDG.E.LTC128B R166, desc[UR36][R88.64+0xc0] ;  /* 0x0000c02458a67981 */ /* 0x000164000c1e1920 */
.L_x_83:
[----:B------:R-:W-:Y:S05]  /*33f0*/  BSYNC B1 ;  /* 0x0000000000017941 */ /* 0x000fea0003800000 */
.L_x_82:
        /* <DEDUP_REMOVED lines=9> */
.L_x_85:
[----:B------:R-:W-:Y:S05]  /*3490*/  BSYNC B1 ;  /* 0x0000000000017941 */ /* 0x000fea0003800000 */
.L_x_84:
        /* <DEDUP_REMOVED lines=9> */
.L_x_87:
[----:B------:R-:W-:Y:S05]  /*3530*/  BSYNC B1 ;  /* 0x0000000000017941 */ /* 0x000fea0003800000 */
.L_x_86:
[----:B0----5:R-:W-:Y:S01]  /*3540*/  FMUL R91, R166, R155 ;  /* 0x0000009ba65b7220 */ /* 0x021fe20000400000 */
[----:B------:R-:W-:Y:S01]  /*3550*/  ISETP.GT.AND P3, PT, R0, 0x39, P0 ;  /* 0x000000390000780c */ /* 0x000fe20000764270 */
[----:B------:R-:W-:Y:S02]  /*3560*/  BSSY B1, `(.L_x_88) ;  /* 0x0000005000017945 */ /* 0x000fe40003800000 */
[----:B------:R-:W-:-:S05]  /*3570*/  FFMA R91, R116, R154, R91 ;  /* 0x0000009a745b7223 */ /* 0x000fca000000005b */
[----:B------:R0:W-:Y:S05]  /*3580*/  @P2 STG.E desc[UR36][R10.64+0xe0], R91 ;  /* 0x0000e05b0a002986 */ /* 0x0001ea000c101924 */
[----:B------:R-:W-:Y:S05]  /*3590*/  @!P3 BRA `(.L_x_89) ;  /* 0x000000000004b947 */ /* 0x000fea0003800000 */
[----:B------:R0:W5:Y:S02]  /*35a0*/  LDG.E.LTC128B R166, desc[UR36][R162.64+0xe4] ;  /* 0x0000e424a2a67981 */ /* 0x000164000c1e1920 */
.L_x_89:
[----:B------:R-:W-:Y:S05]  /*35b0*/  BSYNC B1 ;  /* 0x0000000000017941 */ /* 0x000fea0003800000 */
.L_x_88:
[----:B-----5:R-:W-:Y:S01]  /*35c0*/  FMUL R90, R166, R155 ;  /* 0x0000009ba65a7220 */ /* 0x020fe20000400000 */
[----:B------:R-:W-:Y:S01]  /*35d0*/  ISETP.GT.AND P2, PT, R0, 0x38, P1 ;  /* 0x000000380000780c */ /* 0x000fe20000f44270 */
[----:B------:R-:W-:Y:S02]  /*35e0*/  BSSY B1, `(.L_x_90) ;  /* 0x0000005000017945 */ /* 0x000fe40003800000 */
[----:B------:R-:W-:-:S05]  /*35f0*/  FFMA R117, R117, R154, R90 ;  /* 0x0000009a75757223 */ /* 0x000fca000000005a */
[----:B------:R0:W-:Y:S05]  /*3600*/  @P3 STG.E desc[UR36][R10.64+0xe4], R117 ;  /* 0x0000e4750a003986 */ /* 0x0001ea000c101924 */
[----:B------:R-:W-:Y:S05]  /*3610*/  @!P2 BRA `(.L_x_91) ;  /* 0x000000000004a947 */ /* 0x000fea0003800000 */
[----:B------:R0:W5:Y:S02]  /*3620*/  LDG.E.LTC128B R166, desc[UR36][R88.64+0xe0] ;  /* 0x0000e02458a67981 */ /* 0x000164000c1e1920 */
.L_x_91:
[----:B------:R-:W-:Y:S05]  /*3630*/  BSYNC B1 ;  /* 0x0000000000017941 */ /* 0x000fea0003800000 */
.L_x_90:
        /* <DEDUP_REMOVED lines=9> */
.L_x_93:
[----:B------:R-:W-:Y:S05]  /*36d0*/  BSYNC B1 ;  /* 0x0000000000017941 */ /* 0x000fea0003800000 */
.L_x_92:
        /* <DEDUP_REMOVED lines=9> */
.L_x_95:
[----:B------:R-:W-:Y:S05]  /*3770*/  BSYNC B1 ;  /* 0x0000000000017941 */ /* 0x000fea0003800000 */
.L_x_94:
[----:B0----5:R-:W-:Y:S01]  /*3780*/  FMUL R91, R166, R155 ;  /* 0x0000009ba65b7220 */ /* 0x021fe20000400000 */
[----:B------:R-:W-:Y:S01]  /*3790*/  ISETP.GT.AND P3, PT, R0, 0x41, P0 ;  /* 0x000000410000780c */ /* 0x000fe20000764270 */
[----:B------:R-:W-:Y:S02]  /*37a0*/  BSSY B1, `(.L_x_96) ;  /* 0x0000005000017945 */ /* 0x000fe40003800000 */
[----:B------:R-:W-:-:S05]  /*37b0*/  FFMA R91, R120, R154, R91 ;  /* 0x0000009a785b7223 */ /* 0x000fca000000005b */
[----:B------:R0:W-:Y:S05]  /*37c0*/  @P2 STG.E desc[UR36][R10.64+0x100], R91 ;  /* 0x0001005b0a002986 */ /* 0x0001ea000c101924 */
[----:B------:R-:W-:Y:S05]  /*37d0*/  @!P3 BRA `(.L_x_97) ;  /* 0x000000000004b947 */ /* 0x000fea0003800000 */
[----:B------:R0:W5:Y:S02]  /*37e0*/  LDG.E.LTC128B R166, desc[UR36][R162.64+0x104] ;  /* 0x00010424a2a67981 */ /* 0x000164000c1e1920 */
.L_x_97:
[----:B------:R-:W-:Y:S05]  /*37f0*/  BSYNC B1 ;  /* 0x0000000000017941 */ /* 0x000fea0003800000 */
.L_x_96:
[----:B-----5:R-:W-:Y:S01]  /*3800*/  FMUL R90, R166, R155 ;  /* 0x0000009ba65a7220 */ /* 0x020fe20000400000 */
[----:B------:R-:W-:Y:S01]  /*3810*/  ISETP.GT.AND P2, PT, R0, 0x40, P1 ;  /* 0x000000400000780c */ /* 0x000fe20000f44270 */
[----:B------:R-:W-:Y:S02]  /*3820*/  BSSY B1, `(.L_x_98) ;  /* 0x0000005000017945 */ /* 0x000fe40003800000 */
[----:B------:R-:W-:-:S05]  /*3830*/  FFMA R121, R121, R154, R90 ;  /* 0x0000009a79797223 */ /* 0x000fca000000005a */
[----:B------:R0:W-:Y:S05]  /*3840*/  @P3 STG.E desc[UR36][R10.64+0x104], R121 ;  /* 0x000104790a003986 */ /* 0x0001ea000c101924 */
[----:B------:R-:W-:Y:S05]  /*3850*/  @!P2 BRA `(.L_x_99) ;  /* 0x000000000004a947 */ /* 0x000fea0003800000 */
[----:B------:R0:W5:Y:S02]  /*3860*/  LDG.E.LTC128B R166, desc[UR36][R88.64+0x100] ;  /* 0x0001002458a67981 */ /* 0x000164000c1e1920 */
.L_x_99:
[----:B------:R-:W-:Y:S05]  /*3870*/  BSYNC B1 ;  /* 0x0000000000017941 */ /* 0x000fea0003800000 */
.L_x_98:
        /* <DEDUP_REMOVED lines=9> */
.L_x_101:
[----:B------:R-:W-:Y:S05]  /*3910*/  BSYNC B1 ;  /* 0x0000000000017941 */ /* 0x000fea0003800000 */
.L_x_100:
        /* <DEDUP_REMOVED lines=9> */
.L_x_103:
[----:B------:R-:W-:Y:S05]  /*39b0*/  BSYNC B1 ;  /* 0x0000000000017941 */ /* 0x000fea0003800000 */
.L_x_102:
[----:B0----5:R-:W-:Y:S01]  /*39c0*/  FMUL R91, R166, R155 ;  /* 0x0000009ba65b7220 */ /* 0x021fe20000400000 */
[----:B------:R-:W-:Y:S01]  /*39d0*/  ISETP.GT.AND P3, PT, R0, 0x49, P0 ;  /* 0x000000490000780c */ /* 0x000fe20000764270 */
[----:B------:R-:W-:Y:S02]  /*39e0*/  BSSY B1, `(.L_x_104) ;  /* 0x0000005000017945 */ /* 0x000fe40003800000 */
[----:B------:R-:W-:-:S05]  /*39f0*/  FFMA R91, R124, R154, R91 ;  /* 0x0000009a7c5b7223 */ /* 0x000fca000000005b */
[----:B------:R0:W-:Y:S05]  /*3a00*/  @P2 STG.E desc[UR36][R10.64+0x120], R91 ;  /* 0x0001205b0a002986 */ /* 0x0001ea000c101924 */
[----:B------:R-:W-:Y:S05]  /*3a10*/  @!P3 BRA `(.L_x_105) ;  /* 0x000000000004b947 */ /* 0x000fea0003800000 */
[----:B------:R0:W5:Y:S02]  /*3a20*/  LDG.E.LTC128B R166, desc[UR36][R162.64+0x124] ;  /* 0x00012424a2a67981 */ /* 0x000164000c1e1920 */
.L_x_105:
[----:B------:R-:W-:Y:S05]  /*3a30*/  BSYNC B1 ;  /* 0x0000000000017941 */ /* 0x000fea0003800000 */
.L_x_104:
[----:B-----5:R-:W-:Y:S01]  /*3a40*/  FMUL R90, R166, R155 ;  /* 0x0000009ba65a7220 */ /* 0x020fe20000400000 */
[----:B------:R-:W-:Y:S01]  /*3a50*/  ISETP.GT.AND P2, PT, R0, 0x48, P1 ;  /* 0x000000480000780c */ /* 0x000fe20000f44270 */
[----:B------:R-:W-:Y:S02]  /*3a60*/  BSSY B1, `(.L_x_106) ;  /* 0x0000005000017945 */ /* 0x000fe40003800000 */
[----:B------:R-:W-:-:S05]  /*3a70*/  FFMA R125, R125, R154, R90 ;  /* 0x0000009a7d7d7223 */ /* 0x000fca000000005a */
[----:B------:R0:W-:Y:S05]  /*3a80*/  @P3 STG.E desc[UR36][R10.64+0x124], R125 ;  /* 0x0001247d0a003986 */ /* 0x0001ea000c101924 */
[----:B------:R-:W-:Y:S05]  /*3a90*/  @!P2 BRA `(.L_x_107) ;  /* 0x000000000004a947 */ /* 0x000fea0003800000 */
[----:B------:R0:W5:Y:S02]  /*3aa0*/  LDG.E.LTC128B R166, desc[UR36][R88.64+0x120] ;  /* 0x0001202458a67981 */ /* 0x000164000c1e1920 */
.L_x_107:
[----:B------:R-:W-:Y:S05]  /*3ab0*/  BSYNC B1 ;  /* 0x0000000000017941 */ /* 0x000fea0003800000 */
.L_x_106:
        /* <DEDUP_REMOVED lines=9> */
.L_x_109:
[----:B------:R-:W-:Y:S05]  /*3b50*/  BSYNC B1 ;  /* 0x0000000000017941 */ /* 0x000fea0003800000 */
.L_x_108:
        /* <DEDUP_REMOVED lines=9> */
.L_x_111:
[----:B------:R-:W-:Y:S05]  /*3bf0*/  BSYNC B1 ;  /* 0x0000000000017941 */ /* 0x000fea0003800000 */
.L_x_110:
[----:B0----5:R-:W-:Y:S01]  /*3c00*/  FMUL R91, R166, R155 ;  /* 0x0000009ba65b7220 */ /* 0x021fe20000400000 */
[----:B------:R-:W-:Y:S01]  /*3c10*/  ISETP.GT.AND P3, PT, R0, 0x51, P0 ;  /* 0x000000510000780c */ /* 0x000fe20000764270 */
[----:B------:R-:W-:Y:S02]  /*3c20*/  BSSY B1, `(.L_x_112) ;  /* 0x0000005000017945 */ /* 0x000fe40003800000 */
[----:B------:R-:W-:-:S05]  /*3c30*/  FFMA R91, R128, R154, R91 ;  /* 0x0000009a805b7223 */ /* 0x000fca000000005b */
[----:B------:R0:W-:Y:S05]  /*3c40*/  @P2 STG.E desc[UR36][R10.64+0x140], R91 ;  /* 0x0001405b0a002986 */ /* 0x0001ea000c101924 */
[----:B------:R-:W-:Y:S05]  /*3c50*/  @!P3 BRA `(.L_x_113) ;  /* 0x000000000004b947 */ /* 0x000fea0003800000 */
[----:B------:R0:W5:Y:S02]  /*3c60*/  LDG.E.LTC128B R166, desc[UR36][R162.64+0x144] ;  /* 0x00014424a2a67981 */ /* 0x000164000c1e1920 */
.L_x_113:
[----:B------:R-:W-:Y:S05]  /*3c70*/  BSYNC B1 ;  /* 0x0000000000017941 */ /* 0x000fea0003800000 */
.L_x_112:
[----:B-----5:R-:W-:Y:S01]  /*3c80*/  FMUL R90, R166, R155 ;  /* 0x0000009ba65a7220 */ /* 0x020fe20000400000 */
[----:B------:R-:W-:Y:S01]  /*3c90*/  ISETP.GT.AND P2, PT, R0, 0x50, P1 ;  /* 0x000000500000780c */ /* 0x000fe20000f44270 */
[----:B------:R-:W-:Y:S02]  /*3ca0*/  BSSY B1, `(.L_x_114) ;  /* 0x0000005000017945 */ /* 0x000fe40003800000 */
[----:B------:R-:W-:-:S05]  /*3cb0*/  FFMA R129, R129, R154, R90 ;  /* 0x0000009a81817223 */ /* 0x000fca000000005a */
[----:B------:R0:W-:Y:S05]  /*3cc0*/  @P3 STG.E desc[UR36][R10.64+0x144], R129 ;  /* 0x000144810a003986 */ /* 0x0001ea000c101924 */
[----:B------:R-:W-:Y:S05]  /*3cd0*/  @!P2 BRA `(.L_x_115) ;  /* 0x000000000004a947 */ /* 0x000fea0003800000 */
[----:B------:R0:W5:Y:S02]  /*3ce0*/  LDG.E.LTC128B R166, desc[UR36][R88.64+0x140] ;  /* 0x0001402458a67981 */ /* 0x000164000c1e1920 */
.L_x_115:
[----:B------:R-:W-:Y:S05]  /*3cf0*/  BSYNC B1 ;  /* 0x0000000000017941 */ /* 0x000fea0003800000 */
.L_x_114:
        /* <DEDUP_REMOVED lines=9> */
.L_x_117:
[----:B------:R-:W-:Y:S05]  /*3d90*/  BSYNC B1 ;  /* 0x0000000000017941 */ /* 0x000fea0003800000 */
.L_x_116:
        /* <DEDUP_REMOVED lines=9> */
.L_x_119:
[----:B------:R-:W-:Y:S05]  /*3e30*/  BSYNC B1 ;  /* 0x0000000000017941 */ /* 0x000fea0003800000 */
.L_x_118:
[----:B0----5:R-:W-:Y:S01]  /*3e40*/  FMUL R91, R166, R155 ;  /* 0x0000009ba65b7220 */ /* 0x021fe20000400000 */
[----:B------:R-:W-:Y:S01]  /*3e50*/  ISETP.GT.AND P3, PT, R0, 0x59, P0 ;  /* 0x000000590000780c */ /* 0x000fe20000764270 */
[----:B------:R-:W-:Y:S02]  /*3e60*/  BSSY B1, `(.L_x_120) ;  /* 0x0000005000017945 */ /* 0x000fe40003800000 */
[----:B------:R-:W-:-:S05]  /*3e70*/  FFMA R91, R132, R154, R91 ;  /* 0x0000009a845b7223 */ /* 0x000fca000000005b */
[----:B------:R0:W-:Y:S05]  /*3e80*/  @P2 STG.E desc[UR36][R10.64+0x160], R91 ;  /* 0x0001605b0a002986 */ /* 0x0001ea000c101924 */
[----:B------:R-:W-:Y:S05]  /*3e90*/  @!P3 BRA `(.L_x_121) ;  /* 0x000000000004b947 */ /* 0x000fea0003800000 */
[----:B------:R0:W5:Y:S02]  /*3ea0*/  LDG.E.LTC128B R166, desc[UR36][R162.64+0x164] ;  /* 0x00016424a2a67981 */ /* 0x000164000c1e1920 */
.L_x_121:
[----:B------:R-:W-:Y:S05]  /*3eb0*/  BSYNC B1 ;  /* 0x0000000000017941 */ /* 0x000fea0003800000 */
.L_x_120:
[----:B-----5:R-:W-:Y:S01]  /*3ec0*/  FMUL R90, R166, R155 ;  /* 0x0000009ba65a7220 */ /* 0x020fe20000400000 */
[----:B------:R-:W-:Y:S01]  /*3ed0*/  ISETP.GT.AND P2, PT, R0, 0x58, P1 ;  /* 0x000000580000780c */ /* 0x000fe20000f44270 */
[----:B------:R-:W-:Y:S02]  /*3ee0*/  BSSY B1, `(.L_x_122) ;  /* 0x0000005000017945 */ /* 0x000fe40003800000 */
[----:B------:R-:W-:-:S05]  /*3ef0*/  FFMA R133, R133, R154, R90 ;  /* 0x0000009a85857223 */ /* 0x000fca000000005a */
[----:B------:R0:W-:Y:S05]  /*3f00*/  @P3 STG.E desc[UR36][R10.64+0x164], R133 ;  /* 0x000164850a003986 */ /* 0x0001ea000c101924 */
[----:B------:R-:W-:Y:S05]  /*3f10*/  @!P2 BRA `(.L_x_123) ;  /* 0x000000000004a947 */ /* 0x000fea0003800000 */
[----:B------:R0:W5:Y:S02]  /*3f20*/  LDG.E.LTC128B R166, desc[UR36][R88.64+0x160] ;  /* 0x0001602458a67981 */ /* 0x000164000c1e1920 */
.L_x_123:
[----:B------:R-:W-:Y:S05]  /*3f30*/  BSYNC B1 ;  /* 0x0000000000017941 */ /* 0x000fea0003800000 */
.L_x_122:
        /* <DEDUP_REMOVED lines=9> */
.L_x_125:
[----:B------:R-:W-:Y:S05]  /*3fd0*/  BSYNC B1 ;  /* 0x0000000000017941 */ /* 0x000fea0003800000 */
.L_x_124:
        /* <DEDUP_REMOVED lines=9> */
.L_x_127:
[----:B------:R-:W-:Y:S05]  /*4070*/  BSYNC B1 ;  /* 0x0000000000017941 */ /* 0x000fea0003800000 */
.L_x_126:
[----:B0----5:R-:W-:Y:S01]  /*4080*/  FMUL R91, R166, R155 ;  /* 0x0000009ba65b7220 */ /* 0x021fe20000400000 */
[----:B------:R-:W-:Y:S01]  /*4090*/  ISETP.GT.AND P3, PT, R0, 0x61, P0 ;  /* 0x000000610000780c */ /* 0x000fe20000764270 */
[----:B------:R-:W-:Y:S02]  /*40a0*/  BSSY B1, `(.L_x_128) ;  /* 0x0000005000017945 */ /* 0x000fe40003800000 */
[----:B------:R-:W-:-:S05]  /*40b0*/  FFMA R91, R136, R154, R91 ;  /* 0x0000009a885b7223 */ /* 0x000fca000000005b */
[----:B------:R0:W-:Y:S05]  /*40c0*/  @P2 STG.E desc[UR36][R10.64+0x180], R91 ;  /* 0x0001805b0a002986 */ /* 0x0001ea000c101924 */
[----:B------:R-:W-:Y:S05]  /*40d0*/  @!P3 BRA `(.L_x_129) ;  /* 0x000000000004b947 */ /* 0x000fea0003800000 */
[----:B------:R0:W5:Y:S02]  /*40e0*/  LDG.E.LTC128B R166, desc[UR36][R162.64+0x184] ;  /* 0x00018424a2a67981 */ /* 0x000164000c1e1920 */
.L_x_129:
[----:B------:R-:W-:Y:S05]  /*40f0*/  BSYNC B1 ;  /* 0x0000000000017941 */ /* 0x000fea0003800000 */
.L_x_128:
[----:B-----5:R-:W-:Y:S01]  /*4100*/  FMUL R90, R166, R155 ;  /* 0x0000009ba65a7220 */ /* 0x020fe20000400000 */
[----:B------:R-:W-:Y:S01]  /*4110*/  ISETP.GT.AND P2, PT, R0, 0x60, P1 ;  /* 0x000000600000780c */ /* 0x000fe20000f44270 */
[----:B------:R-:W-:Y:S02]  /*4120*/  BSSY B1, `(.L_x_130) ;  /* 0x0000005000017945 */ /* 0x000fe40003800000 */
[----:B------:R-:W-:-:S05]  /*4130*/  FFMA R137, R137, R154, R90 ;  /* 0x0000009a89897223 */ /* 0x000fca000000005a */
[----:B------:R0:W-:Y:S05]  /*4140*/  @P3 STG.E desc[UR36][R10.64+0x184], R137 ;  /* 0x000184890a003986 */ /* 0x0001ea000c101924 */
[----:B------:R-:W-:Y:S05]  /*4150*/  @!P2 BRA `(.L_x_131) ;  /* 0x000000000004a947 */ /* 0x000fea0003800000 */
[----:B------:R0:W5:Y:S02]  /*4160*/  LDG.E.LTC128B R166, desc[UR36][R88.64+0x180] ;  /* 0x0001802458a67981 */ /* 0x000164000c1e1920 */
.L_x_131:
[----:B------:R-:W-:Y:S05]  /*4170*/  BSYNC B1 ;  /* 0x0000000000017941 */ /* 0x000fea0003800000 */
.L_x_130:
        /* <DEDUP_REMOVED lines=9> */
.L_x_133:
[----:B------:R-:W-:Y:S05]  /*4210*/  BSYNC B1 ;  /* 0x0000000000017941 */ /* 0x000fea0003800000 */
.L_x_132:
        /* <DEDUP_REMOVED lines=9> */
.L_x_135:
[----:B------:R-:W-:Y:S05]  /*42b0*/  BSYNC B1 ;  /* 0x0000000000017941 */ /* 0x000fea0003800000 */
.L_x_134:
[----:B0----5:R-:W-:Y:S01]  /*42c0*/  FMUL R91, R166, R155 ;  /* 0x0000009ba65b7220 */ /* 0x021fe20000400000 */
[----:B------:R-:W-:Y:S01]  /*42d0*/  ISETP.GT.AND P3, PT, R0, 0x69, P0 ;  /* 0x000000690000780c */ /* 0x000fe20000764270 */
[----:B------:R-:W-:Y:S02]  /*42e0*/  BSSY B1, `(.L_x_136) ;  /* 0x0000005000017945 */ /* 0x000fe40003800000 */
[----:B------:R-:W-:-:S05]  /*42f0*/  FFMA R91, R140, R154, R91 ;  /* 0x0000009a8c5b7223 */ /* 0x000fca000000005b */
[----:B------:R0:W-:Y:S05]  /*4300*/  @P2 STG.E desc[UR36][R10.64+0x1a0], R91 ;  /* 0x0001a05b0a002986 */ /* 0x0001ea000c101924 */
[----:B------:R-:W-:Y:S05]  /*4310*/  @!P3 BRA `(.L_x_137) ;  /* 0x000000000004b947 */ /* 0x000fea0003800000 */
[----:B------:R0:W5:Y:S02]  /*4320*/  LDG.E.LTC128B R166, desc[UR36][R162.64+0x1a4] ;  /* 0x0001a424a2a67981 */ /* 0x000164000c1e1920 */
.L_x_137:
[----:B------:R-:W-:Y:S05]  /*4330*/  BSYNC B1 ;  /* 0x0000000000017941 */ /* 0x000fea0003800000 */
.L_x_136:
[----:B-----5:R-:W-:Y:S01]  /*4340*/  FMUL R90, R166, R155 ;  /* 0x0000009ba65a7220 */ /* 0x020fe20000400000 */
[----:B------:R-:W-:Y:S01]  /*4350*/  ISETP.GT.AND P2, PT, R0, 0x68, P1 ;  /* 0x000000680000780c */ /* 0x000fe20000f44270 */
[----:B------:R-:W-:Y:S02]  /*4360*/  BSSY B1, `(.L_x_138) ;  /* 0x0000005000017945 */ /* 0x000fe40003800000 */
[----:B------:R-:W-:-:S05]  /*4370*/  FFMA R141, R141, R154, R90 ;  /* 0x0000009a8d8d7223 */ /* 0x000fca000000005a */
[----:B------:R0:W-:Y:S05]  /*4380*/  @P3 STG.E desc[UR36][R10.64+0x1a4], R141 ;  /* 0x0001a48d0a003986 */ /* 0x0001ea000c101924 */
[----:B------:R-:W-:Y:S05]  /*4390*/  @!P2 BRA `(.L_x_139) ;  /* 0x000000000004a947 */ /* 0x000fea0003800000 */
[----:B------:R0:W5:Y:S02]  /*43a0*/  LDG.E.LTC128B R166, desc[UR36][R88.64+0x1a0] ;  /* 0x0001a02458a67981 */ /* 0x000164000c1e1920 */
.L_x_139:
[----:B------:R-:W-:Y:S05]  /*43b0*/  BSYNC B1 ;  /* 0x0000000000017941 */ /* 0x000fea0003800000 */
.L_x_138:
        /* <DEDUP_REMOVED lines=9> */
.L_x_141:
[----:B------:R-:W-:Y:S05]  /*4450*/  BSYNC B1 ;  /* 0x0000000000017941 */ /* 0x000fea0003800000 */
.L_x_140:
        /* <DEDUP_REMOVED lines=9> */
.L_x_143:
[----:B------:R-:W-:Y:S05]  /*44f0*/  BSYNC B1 ;  /* 0x0000000000017941 */ /* 0x000fea0003800000 */
.L_x_142:
[----:B0----5:R-:W-:Y:S01]  /*4500*/  FMUL R91, R166, R155 ;  /* 0x0000009ba65b7220 */ /* 0x021fe20000400000 */
[----:B------:R-:W-:Y:S01]  /*4510*/  ISETP.GT.AND P3, PT, R0, 0x71, P0 ;  /* 0x000000710000780c */ /* 0x000fe20000764270 */
[----:B------:R-:W-:Y:S02]  /*4520*/  BSSY B1, `(.L_x_144) ;  /* 0x0000005000017945 */ /* 0x000fe40003800000 */
[----:B------:R-:W-:-:S05]  /*4530*/  FFMA R91, R144, R154, R91 ;  /* 0x0000009a905b7223 */ /* 0x000fca000000005b */
[----:B------:R0:W-:Y:S05]  /*4540*/  @P2 STG.E desc[UR36][R10.64+0x1c0], R91 ;  /* 0x0001c05b0a002986 */ /* 0x0001ea000c101924 */
[----:B------:R-:W-:Y:S05]  /*4550*/  @!P3 BRA `(.L_x_145) ;  /* 0x000000000004b947 */ /* 0x000fea0003800000 */
[----:B------:R0:W5:Y:S02]  /*4560*/  LDG.E.LTC128B R166, desc[UR36][R162.64+0x1c4] ;  /* 0x0001c424a2a67981 */ /* 0x000164000c1e1920 */
.L_x_145:
[----:B------:R-:W-:Y:S05]  /*4570*/  BSYNC B1 ;  /* 0x0000000000017941 */ /* 0x000fea0003800000 */
.L_x_144:
[----:B-----5:R-:W-:Y:S01]  /*4580*/  FMUL R90, R166, R155 ;  /* 0x0000009ba65a7220 */ /* 0x020fe20000400000 */
[----:B------:R-:W-:Y:S01]  /*4590*/  ISETP.GT.AND P2, PT, R0, 0x70, P1 ;  /* 0x000000700000780c */ /* 0x000fe20000f44270 */
[----:B------:R-:W-:Y:S02]  /*45a0*/  BSSY B1, `(.L_x_146) ;  /* 0x0000005000017945 */ /* 0x000fe40003800000 */
[----:B------:R-:W-:-:S05]  /*45b0*/  FFMA R145, R145, R154, R90 ;  /* 0x0000009a91917223 */ /* 0x000fca000000005a */
[----:B------:R0:W-:Y:S05]  /*45c0*/  @P3 STG.E desc[UR36][R10.64+0x1c4], R145 ;  /* 0x0001c4910a003986 */ /* 0x0001ea000c101924 */
[----:B------:R-:W-:Y:S05]  /*45d0*/  @!P2 BRA `(.L_x_147) ;  /* 0x000000000004a947 */ /* 0x000fea0003800000 */
[----:B------:R0:W5:Y:S02]  /*45e0*/  LDG.E.LTC128B R166, desc[UR36][R88.64+0x1c0] ;  /* 0x0001c02458a67981 */ /* 0x000164000c1e1920 */
.L_x_147:
[----:B------:R-:W-:Y:S05]  /*45f0*/  BSYNC B1 ;  /* 0x0000000000017941 */ /* 0x000fea0003800000 */
.L_x_146:
        /* <DEDUP_REMOVED lines=9> */
.L_x_149:
[----:B------:R-:W-:Y:S05]  /*4690*/  BSYNC B1 ;  /* 0x0000000000017941 */ /* 0x000fea0003800000 */
.L_x_148:
        /* <DEDUP_REMOVED lines=9> */
.L_x_151:
[----:B------:R-:W-:Y:S05]  /*4730*/  BSYNC B1 ;  /* 0x0000000000017941 */ /* 0x000fea0003800000 */
.L_x_150:
[----:B0----5:R-:W-:Y:S01]  /*4740*/  FMUL R91, R166, R155 ;  /* 0x0000009ba65b7220 */ /* 0x021fe20000400000 */
[----:B------:R-:W-:Y:S01]  /*4750*/  ISETP.GT.AND P0, PT, R0, 0x79, P0 ;  /* 0x000000790000780c */ /* 0x000fe20000704270 */
[----:B------:R-:W-:Y:S01]  /*4760*/  BSSY B1, `(.L_x_152) ;  /* 0x0000006000017945 */ /* 0x000fe20003800000 */
[----:B------:R-:W-:Y:S01]  /*4770*/  IADD3 R165, P3, R165, 0x80, RZ ;  /* 0x00000080a5a57810 */ /* 0x000fe20007f7e0ff */
[----:B------:R-:W-:-:S05]  /*4780*/  FFMA R91, R148, R154, R91 ;  /* 0x0000009a945b7223 */ /* 0x000fca000000005b */
[----:B------:R0:W-:Y:S05]  /*4790*/  @P2 STG.E desc[UR36][R10.64+0x1e0], R91 ;  /* 0x0001e05b0a002986 */ /* 0x0001ea000c101924 */
[----:B------:R-:W-:Y:S05]  /*47a0*/  @!P0 BRA `(.L_x_153) ;  /* 0x0000000000048947 */ /* 0x000fea0003800000 */
[----:B------:R0:W5:Y:S02]  /*47b0*/  LDG.E.LTC128B R166, desc[UR36][R162.64+0x1e4] ;  /* 0x0001e424a2a67981 */ /* 0x000164000c1e1920 */
.L_x_153:
[----:B------:R-:W-:Y:S05]  /*47c0*/  BSYNC B1 ;  /* 0x0000000000017941 */ /* 0x000fea0003800000 */
.L_x_152:
[----:B-----5:R-:W-:Y:S01]  /*47d0*/  FMUL R90, R166, R155 ;  /* 0x0000009ba65a7220 */ /* 0x020fe20000400000 */
[----:B------:R-:W-:Y:S01]  /*47e0*/  ISETP.GT.AND P2, PT, R0, 0x78, P1 ;  /* 0x000000780000780c */ /* 0x000fe20000f44270 */
[----:B------:R-:W-:Y:S01]  /*47f0*/  BSSY B1, `(.L_x_154) ;  /* 0x0000007000017945 */ /* 0x000fe20003800000 */
[----:B------:R-:W-:Y:S01]  /*4800*/  IADD3.X R153, RZ, R153, RZ, P3, !PT ;  /* 0x00000099ff997210 */ /* 0x000fe20001ffe4ff */
[----:B------:R-:W-:-:S04]  /*4810*/  FFMA R149, R149, R154, R90 ;  /* 0x0000009a95957223 */ /* 0x000fc8000000005a */
[----:B------:R-:W-:Y:S01]  /*4820*/  IMAD R90, R153, R20, RZ ;  /* 0x00000014995a7224 */ /* 0x000fe200078e02ff */
[----:B------:R0:W-:Y:S05]  /*4830*/  @P0 STG.E desc[UR36][R10.64+0x1e4], R149 ;  /* 0x0001e4950a000986 */ /* 0x0001ea000c101924 */
[----:B------:R-:W-:Y:S05]  /*4840*/  @!P2 BRA `(.L_x_155) ;  /* 0x000000000004a947 */ /* 0x000fea0003800000 */
[----:B------:R0:W5:Y:S02]  /*4850*/  LDG.E.LTC128B R166, desc[UR36][R88.64+0x1e0] ;  /* 0x0001e02458a67981 */ /* 0x000164000c1e1920 */
.L_x_155:
[----:B------:R-:W-:Y:S05]  /*4860*/  BSYNC B1 ;  /* 0x0000000000017941 */ /* 0x000fea0003800000 */
.L_x_154:
[----:B0----5:R-:W-:Y:S01]  /*4870*/  FMUL R91, R166, R155 ;  /* 0x0000009ba65b7220 */ /* 0x021fe20000400000 */
[----:B------:R-:W-:Y:S01]  /*4880*/  IMAD R99, R165, R21, R90 ;  /* 0x00000015a5637224 */ /* 0x000fe200078e025a */
[----:B------:R-:W-:Y:S01]  /*4890*/  ISETP.GT.AND P1, PT, R0, 0x79, P1 ;  /* 0x000000790000780c */ /* 0x000fe20000f24270 */
[----:B------:R-:W-:Y:S02]  /*48a0*/  @P2 IMAD.MOV.U32 R90, RZ, RZ, R170 ;  /* 0x000000ffff5a2224 */ /* 0x000fe400078e00aa */
[----:B------:R-:W-:Y:S01]  /*48b0*/  FFMA R95, R150, R154, R91 ;  /* 0x0000009a965f7223 */ /* 0x000fe2000000005b */
[----:B------:R-:W-:Y:S01]  /*48c0*/  @P2 IMAD.MOV.U32 R91, RZ, RZ, R171 ;  /* 0x000000ffff5b2224 */ /* 0x000fe200078e00ab */
[----:B------:R-:W-:Y:S01]  /*48d0*/  ISETP.GT.AND P0, PT, R157, 0x80, PT ;  /* 0x000000809d00780c */ /* 0x000fe20003f04270 */
[----:B------:R-:W-:Y:S01]  /*48e0*/  IMAD.WIDE.U32 R92, R165, R20, R14 ;  /* 0x00000014a55c7225 */ /* 0x000fe200078e000e */
[----:B------:R-:W-:Y:S02]  /*48f0*/  BSSY B1, `(.L_x_156) ;  /* 0x0000006000017945 */ /* 0x000fe40003800000 */
[----:B------:R0:W-:Y:S01]  /*4900*/  @P2 STG.E desc[UR36][R90.64+0x1e0], R95 ;  /* 0x0001e05f5a002986 */ /* 0x0001e2000c101924 */
[----:B------:R-:W-:-:S02]  /*4910*/  ISETP.GT.AND P3, PT, R0, RZ, P0 ;  /* 0x000000ff0000720c */ /* 0x000fc40000764270 */
[----:B------:R-:W-:Y:S01]  /*4920*/  IADD3 R21, R93, R99, RZ ;  /* 0x000000635d157210 */ /* 0x000fe20007ffe0ff */
[----:B------:R-:W-:Y:S10]  /*4930*/  @!P1 BRA `(.L_x_157) ;  /* 0x0000000000049947 */ /* 0x000ff40003800000 */
[----:B------:R0:W5:Y:S02]  /*4940*/  LDG.E.LTC128B R166, desc[UR36][R88.64+0x1e4] ;  /* 0x0001e42458a67981 */ /* 0x000164000c1e1920 */
.L_x_157:
[----:B------:R-:W-:Y:S05]  /*4950*/  BSYNC B1 ;  /* 0x0000000000017941 */ /* 0x000fea0003800000 */
.L_x_156:
[----:B0----5:R-:W-:Y:S01]  /*4960*/  FMUL R90, R166, R155 ;  /* 0x0000009ba65a7220 */ /* 0x021fe20000400000 */
[----:B--23--:R-:W-:-:S03]  /*4970*/  LEA R88, P2, R92, R8, 0x2 ;  /* 0x000000085c587211 */ /* 0x00cfc600078410ff */
[----:B------:R-:W-:Y:S01]  /*4980*/  FFMA R151, R151, R154, R90 ;  /* 0x0000009a97977223 */ /* 0x000fe2000000005a */
[----:B------:R-:W-:-:S04]  /*4990*/  LEA.HI.X R89, R92, R9, R21, 0x2, P2 ;  /* 0x000000095c597211 */ /* 0x000fc800010f1415 */
[----:B------:R0:W-:Y:S04]  /*49a0*/  @P1 STG.E desc[UR36][R170.64+0x1e4], R151 ;  /* 0x0001e497aa001986 */ /* 0x0001e8000c101924 */
[----:B------:R2:W3:Y:S01]  /*49b0*/  @P3 LDG.E.LTC128B R166, desc[UR36][R88.64] ;  /* 0x0000002458a63981 */ /* 0x0004e2000c1e1920 */
[----:B------:R-:W-:Y:S01]  /*49c0*/  IMAD.WIDE.U32 R92, R165, R20, R6 ;  /* 0x00000014a55c7225 */ /* 0x000fe200078e0006 */
[C---:B------:R-:W-:Y:S01]  /*49d0*/  SHF.L.U64.HI R97, R4.reuse, 0x9, R5 ;  /* 0x0000000904617819 */ /* 0x040fe20000010205 */
[----:B------:R-:W-:Y:S02]  /*49e0*/  BSSY B1, `(.L_x_158) ;  /* 0x0000014000017945 */ /* 0x000fe40003800000 */
[----:B------:R-:W-:Y:S02]  /*49f0*/  IMAD.SHL.U32 R95, R4, 0x200, RZ ;  /* 0x00000200045f7824 */ /* 0x000fe400078e00ff */
[----:B------:R-:W-:-:S02]  /*4a00*/  IMAD.IADD R93, R99, 0x1, R93 ;  /* 0x00000001635d7824 */ /* 0x000fc400078e025d */
[----:B------:R-:W-:Y:S01]  /*4a10*/  IMAD.WIDE.U32 R160, R165, R20, R160 ;  /* 0x00000014a5a07225 */ /* 0x000fe200078e00a0 */
[----:B------:R-:W-:-:S03]  /*4a20*/  IADD3 R90, P1, R95, R10, RZ ;  /* 0x0000000a5f5a7210 */ /* 0x000fc60007f3e0ff */
[----:B------:R-:W-:Y:S01]  /*4a30*/  IMAD.WIDE.U32 R20, R23, R12, R92 ;  /* 0x0000000c17147225 */ /* 0x000fe200078e005c */
[----:B------:R-:W-:Y:S02]  /*4a40*/  IADD3.X R91, R97, R11, RZ, P1, !PT ;  /* 0x0000000b615b7210 */ /* 0x000fe40000ffe4ff */
[----:B--2---:R-:W-:Y:S01]  /*4a50*/  IADD3 R88, P4, R6, R160, RZ ;  /* 0x000000a006587210 */ /* 0x004fe20007f9e0ff */
[----:B------:R-:W-:Y:S01]  /*4a60*/  IMAD.IADD R99, R99, 0x1, R161 ;  /* 0x0000000163637824 */ /* 0x000fe200078e02a1 */
[----:B------:R-:W-:Y:S02]  /*4a70*/  LEA R4, P1, R20, R8, 0x2 ;  /* 0x0000000814047211 */ /* 0x000fe400078210ff */
[----:B------:R-:W-:Y:S02]  /*4a80*/  IADD3 R158, P2, R158, R160, RZ ;  /* 0x000000a09e9e7210 */ /* 0x000fe40007f5e0ff */
[----:B------:R-:W-:Y:S01]  /*4a90*/  IADD3.X R89, R7, R99, RZ, P4, !PT ;  /* 0x0000006307597210 */ /* 0x000fe200027fe4ff */
[----:B---3--:R-:W-:-:S04]  /*4aa0*/  FMUL R5, R166, R155 ;  /* 0x0000009ba6057220 */ /* 0x008fc80000400000 */
[----:B------:R-:W-:Y:S01]  /*4ab0*/  FFMA R93, R24, R154, R5 ;  /* 0x0000009a185d7223 */ /* 0x000fe20000000005 */
[----:B------:R-:W-:-:S04]  /*4ac0*/  IMAD.IADD R5, R13, 0x1, R21 ;  /* 0x000000010d057824 */ /* 0x000fc800078e0215 */
[----:B------:R0:W-:Y:S01]  /*4ad0*/  @P3 STG.E desc[UR36][R90.64], R93 ;  /* 0x0000005d5a003986 */ /* 0x0001e2000c101924 */
[----:B------:R-:W-:Y:S02]  /*4ae0*/  ISETP.GT.AND P3, PT, R0, 0x1, P0 ;  /* 0x000000010000780c */ /* 0x000fe40000764270 */
[----:B------:R-:W-:-:S11]  /*4af0*/  LEA.HI.X R5, R20, R9, R5, 0x2, P1 ;  /* 0x0000000914057211 */ /* 0x000fd600008f1405 */
[----:B0-----:R-:W-:Y:S05]  /*4b00*/  @!P3 BRA `(.L_x_159) ;  /* 0x000000000004b947 */ /* 0x001fea0003800000 */
[----:B------:R0:W5:Y:S02]  /*4b10*/  LDG.E.LTC128B R166, desc[UR36][R4.64+0x4] ;  /* 0x0000042404a67981 */ /* 0x000164000c1e1920 */
.L_x_159:
[----:B------:R-:W-:Y:S05]  /*4b20*/  BSYNC B1 ;  /* 0x0000000000017941 */ /* 0x000fea0003800000 */
.L_x_158:
[----:B------:R-:W-:Y:S01]  /*4b30*/  IMAD.X R7, R99, 0x1, R15, P2 ;  /* 0x0000000163077824 */ /* 0x000fe200010e060f */
[----:B------:R-:W-:Y:S01]  /*4b40*/  LEA R6, P2, R158, R8, 0x2 ;  /* 0x000000089e067211 */ /* 0x000fe200078410ff */
[----:B-----5:R-:W-:Y:S01]  /*4b50*/  FMUL R14, R166, R155 ;  /* 0x0000009ba60e7220 */ /* 0x020fe20000400000 */
[----:B------:R-:W-:Y:S01]  /*4b60*/  ISETP.GT.AND P1, PT, R157, 0x88, PT ;  /* 0x000000889d00780c */ /* 0x000fe20003f24270 */
[----:B------:R-:W-:Y:S01]  /*4b70*/  @P3 IMAD.MOV.U32 R20, RZ, RZ, R90 ;  /* 0x000000ffff143224 */ /* 0x000fe200078e005a */
[----:B------:R-:W-:Y:S01]  /*4b80*/  LEA.HI.X R7, R158, R9, R7, 0x2, P2 ;  /* 0x000000099e077211 */ /* 0x000fe200010f1407 */
[----:B------:R-:W-:Y:S01]  /*4b90*/  FFMA R25, R25, R154, R14 ;  /* 0x0000009a19197223 */ /* 0x000fe2000000000e */
[----:B------:R-:W-:Y:S01]  /*4ba0*/  ISETP.GT.AND P2, PT, R0, RZ, P1 ;  /* 0x000000ff0000720c */ /* 0x000fe20000f44270 */
[----:B------:R-:W-:Y:S01]  /*4bb0*/  IMAD.WIDE.U32 R14, R23, R12, R88 ;  /* 0x0000000c170e7225 */ /* 0x000fe200078e0058 */
[----:B------:R-:W-:Y:S01]  /*4bc0*/  @P3 MOV R21, R91 ;  /* 0x0000005b00153202 */ /* 0x000fe20000000f00 */
[----:B------:R-:W-:Y:S02]  /*4bd0*/  BSSY B1, `(.L_x_160) ;  /* 0x0000008000017945 */ /* 0x000fe40003800000 */
[----:B------:R-:W-:Y:S01]  /*4be0*/  IMAD.IADD R15, R13, 0x1, R15 ;  /* 0x000000010d0f7824 */ /* 0x000fe200078e020f */
[----:B------:R-:W-:Y:S01]  /*4bf0*/  LEA R8, P4, R14, R8, 0x2 ;  /* 0x000000080e087211 */ /* 0x000fe200078810ff */
[----:B------:R2:W-:Y:S01]  /*4c00*/  @P3 STG.E desc[UR36][R20.64+0x4], R25 ;  /* 0x0000041914003986 */ /* 0x0005e2000c101924 */
[----:B------:R-:W-:-:S02]  /*4c10*/  IADD3 R12, P3, R90, R167, RZ ;  /* 0x000000a75a0c7210 */ /* 0x000fc40007f7e0ff */
[----:B------:R-:W-:-:S03]  /*4c20*/  LEA.HI.X R9, R14, R9, R15, 0x2, P4 ;  /* 0x000000090e097211 */ /* 0x000fc600020f140f */
[----:B------:R-:W-:Y:S08]  /*4c30*/  @!P2 BRA `(.L_x_161) ;  /* 0x000000000004a947 */ /* 0x000ff00003800000 */
[----:B------:R3:W5:Y:S02]  /*4c40*/  LDG.E.LTC128B R166, desc[UR36][R6.64] ;  /* 0x0000002406a67981 */ /* 0x000764000c1e1920 */
.L_x_161:
[----:B------:R-:W-:Y:S05]  /*4c50*/  BSYNC B1 ;  /* 0x0000000000017941 */ /* 0x000fea0003800000 */
.L_x_160:
[----:B---3-5:R-:W-:Y:S01]  /*4c60*/  FMUL R7, R166, R155 ;  /* 0x0000009ba6077220 */ /* 0x028fe20000400000 */
[----:B------:R-:W-:Y:S01]  /*4c70*/  IMAD.X R13, R91, 0x1, R169, P3 ;  /* 0x000000015b0d7824 */ /* 0x000fe200018e06a9 */
[----:B------:R-:W-:Y:S01]  /*4c80*/  ISETP.GT.AND P4, PT, R0, 0x1, P1 ;  /* 0x000000010000780c */ /* 0x000fe20000f84270 */
[----:B------:R-:W-:Y:S01]  /*4c90*/  BSSY B1, `(.L_x_162) ;  /* 0x0000005000017945 */ /* 0x000fe20003800000 */
[----:B------:R-:W-:-:S05]  /*4ca0*/  FFMA R7, R26, R154, R7 ;  /* 0x0000009a1a077223 */ /* 0x000fca0000000007 */
[----:B------:R3:W-:Y:S06]  /*4cb0*/  @P2 STG.E desc[UR36][R12.64], R7 ;  /* 0x000000070c002986 */ /* 0x0007ec000c101924 */
[----:B------:R-:W-:Y:S05]  /*4cc0*/  @!P4 BRA `(.L_x_163) ;  /* 0x000000000004c947 */ /* 0x000fea0003800000 */
[----:B------:R0:W5:Y:S02]  /*4cd0*/  LDG.E.LTC128B R166, desc[UR36][R8.64+0x4] ;  /* 0x0000042408a67981 */ /* 0x000164000c1e1920 */
.L_x_163:
[----:B------:R-:W-:Y:S05]  /*4ce0*/  BSYNC B1 ;  /* 0x0000000000017941 */ /* 0x000fea0003800000 */
.L_x_162:
[----:B-----5:R-:W-:Y:S01]  /*4cf0*/  FMUL R6, R166, R155 ;  /* 0x0000009ba6067220 */ /* 0x020fe20000400000 */
[----:B------:R-:W-:Y:S01]  /*4d00*/  ISETP.GT.AND P2, PT, R0, 0x8, P0 ;  /* 0x000000080000780c */ /* 0x000fe20000744270 */
[----:B------:R-:W-:Y:S02]  /*4d10*/  BSSY B1, `(.L_x_164) ;  /* 0x0000005000017945 */ /* 0x000fe40003800000 */
[----:B------:R-:W-:-:S05]  /*4d20*/  FFMA R27, R27, R154, R6 ;  /* 0x0000009a1b1b7223 */ /* 0x000fca0000000006 */
[----:B------:R0:W-:Y:S05]  /*4d30*/  @P4 STG.E desc[UR36][R12.64+0x4], R27 ;  /* 0x0000041b0c004986 */ /* 0x0001ea000c101924 */
[----:B------:R-:W-:Y:S05]  /*4d40*/  @!P2 BRA `(.L_x_165) ;  /* 0x000000000004a947 */ /* 0x000fea0003800000 */
[----:B------:R0:W5:Y:S02]  /*4d50*/  LDG.E.LTC128B R166, desc[UR36][R4.64+0x20] ;  /* 0x0000202404a67981 */ /* 0x000164000c1e1920 */
.L_x_165:
[----:B------:R-:W-:Y:S05]  /*4d60*/  BSYNC B1 ;  /* 0x0000000000017941 */ /* 0x000fea0003800000 */
.L_x_164:
[----:B------:R-:W-:Y:S01]  /*4d70*/  ISETP.GT.AND P4, PT, R0, 0x9, P0 ;  /* 0x000000090000780c */ /* 0x000fe20000784270 */
[----:B---3-5:R-:W-:Y:S01]  /*4d80*/  FMUL R7, R166, R155 ;  /* 0x0000009ba6077220 */ /* 0x028fe20000400000 */
[----:B------:R-:W-:Y:S01]  /*4d90*/  MOV R6, R90 ;  /* 0x0000005a00067202 */ /* 0x000fe20000000f00 */
[----:B------:R-:W-:Y:S02]  /*4da0*/  BSSY B1, `(.L_x_166) ;  /* 0x0000007000017945 */ /* 0x000fe40003800000 */
[----:B------:R-:W-:Y:S01]  /*4db0*/  FFMA R15, R28, R154, R7 ;  /* 0x0000009a1c0f7223 */ /* 0x000fe20000000007 */
[----:B------:R-:W-:-:S05]  /*4dc0*/  IMAD.MOV.U32 R7, RZ, RZ, R91 ;  /* 0x000000ffff077224 */ /* 0x000fca00078e005b */
[----:B------:R3:W-:Y:S01]  /*4dd0*/  @P2 STG.E desc[UR36][R6.64+0x20], R15 ;  /* 0x0000200f06002986 */ /* 0x0007e2000c101924 */
[----:B0-----:R-:W-:Y:S01]  /*4de0*/  IADD3 R12, P2, P3, R167, R10, R95 ;  /* 0x0000000aa70c7210 */ /* 0x001fe20007b5e05f */
[----:B------:R-:W-:-:S12]  /*4df0*/  @!P4 BRA `(.L_x_167) ;  /* 0x000000000004c947 */ /* 0x000fd80003800000 */
[----:B------:R0:W5:Y:S02]  /*4e00*/  LDG.E.LTC128B R166, desc[UR36][R4.64+0x24] ;  /* 0x0000242404a67981 */ /* 0x000164000c1e1920 */
.L_x_167:
[----:B------:R-:W-:Y:S05]  /*4e10*/  BSYNC B1 ;  /* 0x0000000000017941 */ /* 0x000fea0003800000 */
.L_x_166:
[----:B-----5:R-:W-:Y:S01]  /*4e20*/  FMUL R14, R166, R155 ;  /* 0x0000009ba60e7220 */ /* 0x020fe20000400000 */
[----:B------:R-:W-:Y:S01]  /*4e30*/  IADD3.X R13, R169, R11, R97, P2, P3 ;  /* 0x0000000ba90d7210 */ /* 0x000fe200017e6461 */
[----:B------:R-:W-:Y:S01]  /*4e40*/  BSSY B1, `(.L_x_168) ;  /* 0x0000007000017945 */ /* 0x000fe20003800000 */
[----:B------:R-:W-:Y:S01]  /*4e50*/  ISETP.GT.AND P3, PT, R0, 0x8, P1 ;  /* 0x000000080000780c */ /* 0x000fe20000f64270 */
[----:B------:R-:W-:Y:S01]  /*4e60*/  FFMA R29, R29, R154, R14 ;  /* 0x0000009a1d1d7223 */ /* 0x000fe2000000000e */
[----:B------:R-:W-:-:S04]  /*4e70*/  IADD3 R10, P2, R167, R90, RZ ;  /* 0x0000005aa70a7210 */ /* 0x000fc80007f5e0ff */
[----:B------:R0:W-:Y:S07]  /*4e80*/  @P4 STG.E desc[UR36][R6.64+0x24], R29 ;  /* 0x0000241d06004986 */ /* 0x0001ee000c101924 */
[----:B------:R-:W-:Y:S05]  /*4e90*/  @!P3 BRA `(.L_x_169) ;  /* 0x000000000004b947 */ /* 0x000fea0003800000 */
[----:B------:R0:W5:Y:S02]  /*4ea0*/  LDG.E.LTC128B R166, desc[UR36][R8.64+0x20] ;  /* 0x0000202408a67981 */ /* 0x000164000c1e1920 */
.L_x_169:
[----:B------:R-:W-:Y:S05]  /*4eb0*/  BSYNC B1 ;  /* 0x0000000000017941 */ /* 0x000fea0003800000 */
.L_x_168:
        /* <DEDUP_REMOVED lines=8> */
.L_x_171:
[----:B------:R-:W-:Y:S05]  /*4f40*/  BSYNC B1 ;  /* 0x0000000000017941 */ /* 0x000fea0003800000 */
.L_x_170:
[----:B---3-5:R-:W-:Y:S01]  /*4f50*/  FMUL R10, R166, R155 ;  /* 0x0000009ba60a7220 */ /* 0x028fe20000400000 */
[----:B------:R-:W-:Y:S01]  /*4f60*/  ISETP.GT.AND P2, PT, R0, 0x10, P0 ;  /* 0x000000100000780c */ /* 0x000fe20000744270 */
[----:B------:R-:W-:Y:S02]  /*4f70*/  BSSY B1, `(.L_x_172) ;  /* 0x0000005000017945 */ /* 0x000fe40003800000 */
[----:B------:R-:W-:-:S05]  /*4f80*/  FFMA R31, R31, R154, R10 ;  /* 0x0000009a1f1f7223 */ /* 0x000fca000000000a */
[----:B------:R3:W-:Y:S05]  /*4f90*/  @P4 STG.E desc[UR36][R12.64+0x24], R31 ;  /* 0x0000241f0c004986 */ /* 0x0007ea000c101924 */
[----:B------:R-:W-:Y:S05]  /*4fa0*/  @!P2 BRA `(.L_x_173) ;  /* 0x000000000004a947 */ /* 0x000fea0003800000 */
[----:B------:R0:W5:Y:S02]  /*4fb0*/  LDG.E.LTC128B R166, desc[UR36][R4.64+0x40] ;  /* 0x0000402404a67981 */ /* 0x000164000c1e1920 */
.L_x_173:
[----:B------:R-:W-:Y:S05]  /*4fc0*/  BSYNC B1 ;  /* 0x0000000000017941 */ /* 0x000fea0003800000 */
.L_x_172:
[----:B-----5:R-:W-:Y:S01]  /*4fd0*/  FMUL R11, R166, R155 ;  /* 0x0000009ba60b7220 */ /* 0x020fe20000400000 */
[----:B------:R-:W-:Y:S01]  /*4fe0*/  ISETP.GT.AND P3, PT, R0, 0x11, P0 ;  /* 0x000000110000780c */ /* 0x000fe20000764270 */
[----:B------:R-:W-:Y:S02]  /*4ff0*/  BSSY B1, `(.L_x_174) ;  /* 0x0000005000017945 */ /* 0x000fe40003800000 */
[----:B------:R-:W-:-:S05]  /*5000*/  FFMA R11, R32, R154, R11 ;  /* 0x0000009a200b7223 */ /* 0x000fca000000000b */
[----:B------:R0:W-:Y:S05]  /*5010*/  @P2 STG.E desc[UR36][R6.64+0x40], R11 ;  /* 0x0000400b06002986 */ /* 0x0001ea000c101924 */
[----:B------:R-:W-:Y:S05]  /*5020*/  @!P3 BRA `(.L_x_175) ;  /* 0x000000000004b947 */ /* 0x000fea0003800000 */
[----:B------:R0:W5:Y:S02]  /*5030*/  LDG.E.LTC128B R166, desc[UR36][R4.64+0x44] ;  /* 0x0000442404a67981 */ /* 0x000164000c1e1920 */
.L_x_175:
[----:B------:R-:W-:Y:S05]  /*5040*/  BSYNC B1 ;  /* 0x0000000000017941 */ /* 0x000fea0003800000 */
.L_x_174:
[----:B-----5:R-:W-:Y:S01]  /*5050*/  FMUL R10, R166, R155 ;  /* 0x0000009ba60a7220 */ /* 0x020fe20000400000 */
[----:B------:R-:W-:Y:S01]  /*5060*/  ISETP.GT.AND P2, PT, R0, 0x10, P1 ;  /* 0x000000100000780c */ /* 0x000fe20000f44270 */
[----:B------:R-:W-:Y:S02]  /*5070*/  BSSY B1, `(.L_x_176) ;  /* 0x0000005000017945 */ /* 0x000fe40003800000 */
[----:B------:R-:W-:-:S05]  /*5080*/  FFMA R33, R33, R154, R10 ;  /* 0x0000009a21217223 */ /* 0x000fca000000000a */
[----:B------:R0:W-:Y:S05]  /*5090*/  @P3 STG.E desc[UR36][R6.64+0x44], R33 ;  /* 0x0000442106003986 */ /* 0x0001ea000c101924 */
[----:B------:R-:W-:Y:S05]  /*50a0*/  @!P2 BRA `(.L_x_177) ;  /* 0x000000000004a947 */ /* 0x000fea0003800000 */
[----:B------:R0:W5:Y:S02]  /*50b0*/  LDG.E.LTC128B R166, desc[UR36][R8.64+0x40] ;  /* 0x0000402408a67981 */ /* 0x000164000c1e1920 */
.L_x_177:
[----:B------:R-:W-:Y:S05]  /*50c0*/  BSYNC B1 ;  /* 0x0000000000017941 */ /* 0x000fea0003800000 */
.L_x_176:
        /* <DEDUP_REMOVED lines=9> */
.L_x_179:
[----:B------:R-:W-:Y:S05]  /*5160*/  BSYNC B1 ;  /* 0x0000000000017941 */ /* 0x000fea0003800000 */
.L_x_178:
        /* <DEDUP_REMOVED lines=9> */
.L_x_181:
[----:B------:R-:W-:Y:S05]  /*5200*/  BSYNC B1 ;  /* 0x0000000000017941 */ /* 0x000fea0003800000 */
.L_x_180:
[----:B0----5:R-:W-:Y:S01]  /*5210*/  FMUL R11, R166, R155 ;  /* 0x0000009ba60b7220 */ /* 0x021fe20000400000 */
[----:B------:R-:W-:Y:S01]  /*5220*/  ISETP.GT.AND P3, PT, R0, 0x19, P0 ;  /* 0x000000190000780c */ /* 0x000fe20000764270 */
[----:B------:R-:W-:Y:S02]  /*5230*/  BSSY B1, `(.L_x_182) ;  /* 0x0000005000017945 */ /* 0x000fe40003800000 */
[----:B------:R-:W-:-:S05]  /*5240*/  FFMA R11, R36, R154, R11 ;  /* 0x0000009a240b7223 */ /* 0x000fca000000000b */
[----:B------:R0:W-:Y:S05]  /*5250*/  @P2 STG.E desc[UR36][R6.64+0x60], R11 ;  /* 0x0000600b06002986 */ /* 0x0001ea000c101924 */
[----:B------:R-:W-:Y:S05]  /*5260*/  @!P3 BRA `(.L_x_183) ;  /* 0x000000000004b947 */ /* 0x000fea0003800000 */
[----:B------:R0:W5:Y:S02]  /*5270*/  LDG.E.LTC128B R166, desc[UR36][R4.64+0x64] ;  /* 0x0000642404a67981 */ /* 0x000164000c1e1920 */
.L_x_183:
[----:B------:R-:W-:Y:S05]  /*5280*/  BSYNC B1 ;  /* 0x0000000000017941 */ /* 0x000fea0003800000 */
.L_x_182:
[----:B-----5:R-:W-:Y:S01]  /*5290*/  FMUL R10, R166, R155 ;  /* 0x0000009ba60a7220 */ /* 0x020fe20000400000 */
[----:B------:R-:W-:Y:S01]  /*52a0*/  ISETP.GT.AND P2, PT, R0, 0x18, P1 ;  /* 0x000000180000780c */ /* 0x000fe20000f44270 */
[----:B------:R-:W-:Y:S02]  /*52b0*/  BSSY B1, `(.L_x_184) ;  /* 0x0000005000017945 */ /* 0x000fe40003800000 */
[----:B------:R-:W-:-:S05]  /*52c0*/  FFMA R37, R37, R154, R10 ;  /* 0x0000009a25257223 */ /* 0x000fca000000000a */
[----:B------:R0:W-:Y:S05]  /*52d0*/  @P3 STG.E desc[UR36][R6.64+0x64], R37 ;  /* 0x0000642506003986 */ /* 0x0001ea000c101924 */
[----:B------:R-:W-:Y:S05]  /*52e0*/  @!P2 BRA `(.L_x_185) ;  /* 0x000000000004a947 */ /* 0x000fea0003800000 */
[----:B------:R0:W5:Y:S02]  /*52f0*/  LDG.E.LTC128B R166, desc[UR36][R8.64+0x60] ;  /* 0x0000602408a67981 */ /* 0x000164000c1e1920 */
.L_x_185:
[----:B------:R-:W-:Y:S05]  /*5300*/  BSYNC B1 ;  /* 0x0000000000017941 */ /* 0x000fea0003800000 */
.L_x_184:
        /* <DEDUP_REMOVED lines=9> */
.L_x_187:
[----:B------:R-:W-:Y:S05]  /*53a0*/  BSYNC B1 ;  /* 0x0000000000017941 */ /* 0x000fea0003800000 */
.L_x_186:
        /* <DEDUP_REMOVED lines=9> */
.L_x_189:
[----:B------:R-:W-:Y:S05]  /*5440*/  BSYNC B1 ;  /* 0x0000000000017941 */ /* 0x000fea0003800000 */
.L_x_188:
[----:B0----5:R-:W-:Y:S01]  /*5450*/  FMUL R11, R166, R155 ;  /* 0x0000009ba60b7220 */ /* 0x021fe20000400000 */
[----:B------:R-:W-:Y:S01]  /*5460*/  ISETP.GT.AND P3, PT, R0, 0x21, P0 ;  /* 0x000000210000780c */ /* 0x000fe20000764270 */
[----:B------:R-:W-:Y:S02]  /*5470*/  BSSY B1, `(.L_x_190) ;  /* 0x0000005000017945 */ /* 0x000fe40003800000 */
[----:B------:R-:W-:-:S05]  /*5480*/  FFMA R11, R40, R154, R11 ;  /* 0x0000009a280b7223 */ /* 0x000fca000000000b */
[----:B------:R0:W-:Y:S05]  /*5490*/  @P2 STG.E desc[UR36][R6.64+0x80], R11 ;  /* 0x0000800b06002986 */ /* 0x0001ea000c101924 */
[----:B------:R-:W-:Y:S05]  /*54a0*/  @!P3 BRA `(.L_x_191) ;  /* 0x000000000004b947 */ /* 0x000fea0003800000 */
[----:B------:R0:W5:Y:S02]  /*54b0*/  LDG.E.LTC128B R166, desc[UR36][R4.64+0x84] ;  /* 0x0000842404a67981 */ /* 0x000164000c1e1920 */
.L_x_191:
[----:B------:R-:W-:Y:S05]  /*54c0*/  BSYNC B1 ;  /* 0x0000000000017941 */ /* 0x000fea0003800000 */
.L_x_190:
[----:B-----5:R-:W-:Y:S01]  /*54d0*/  FMUL R10, R166, R155 ;  /* 0x0000009ba60a7220 */ /* 0x020fe20000400000 */
[----:B------:R-:W-:Y:S01]  /*54e0*/  ISETP.GT.AND P2, PT, R0, 0x20, P1 ;  /* 0x000000200000780c */ /* 0x000fe20000f44270 */
[----:B------:R-:W-:Y:S02]  /*54f0*/  BSSY B1, `(.L_x_192) ;  /* 0x0000005000017945 */ /* 0x000fe40003800000 */
[----:B------:R-:W-:-:S05]  /*5500*/  FFMA R41, R41, R154, R10 ;  /* 0x0000009a29297223 */ /* 0x000fca000000000a */
[----:B------:R0:W-:Y:S05]  /*5510*/  @P3 STG.E desc[UR36][R6.64+0x84], R41 ;  /* 0x0000842906003986 */ /* 0x0001ea000c101924 */
[----:B------:R-:W-:Y:S05]  /*5520*/  @!P2 BRA `(.L_x_193) ;  /* 0x000000000004a947 */ /* 0x000fea0003800000 */
[----:B------:R0:W5:Y:S02]  /*5530*/  LDG.E.LTC128B R166, desc[UR36][R8.64+0x80] ;  /* 0x0000802408a67981 */ /* 0x000164000c1e1920 */
.L_x_193:
[----:B------:R-:W-:Y:S05]  /*5540*/  BSYNC B1 ;  /* 0x0000000000017941 */ /* 0x000fea0003800000 */
.L_x_192:
        /* <DEDUP_REMOVED lines=9> */
.L_x_195:
[----:B------:R-:W-:Y:S05]  /*55e0*/  BSYNC B1 ;  /* 0x0000000000017941 */ /* 0x000fea0003800000 */
.L_x_194:
        /* <DEDUP_REMOVED lines=9> */
.L_x_197:
[----:B------:R-:W-:Y:S05]  /*5680*/  BSYNC B1 ;  /* 0x0000000000017941 */ /* 0x000fea0003800000 */
.L_x_196:
[----:B0----5:R-:W-:Y:S01]  /*5690*/  FMUL R11, R166, R155 ;  /* 0x0000009ba60b7220 */ /* 0x021fe20000400000 */
[----:B------:R-:W-:Y:S01]  /*56a0*/  ISETP.GT.AND P3, PT, R0, 0x29, P0 ;  /* 0x000000290000780c */ /* 0x000fe20000764270 */
[----:B------:R-:W-:Y:S02]  /*56b0*/  BSSY B1, `(.L_x_198) ;  /* 0x0000005000017945 */ /* 0x000fe40003800000 */
[----:B------:R-:W-:-:S05]  /*56c0*/  FFMA R11, R44, R154, R11 ;  /* 0x0000009a2c0b7223 */ /* 0x000fca000000000b */
[----:B------:R0:W-:Y:S05]  /*56d0*/  @P2 STG.E desc[UR36][R6.64+0xa0], R11 ;  /* 0x0000a00b06002986 */ /* 0x0001ea000c101924 */
[----:B------:R-:W-:Y:S05]  /*56e0*/  @!P3 BRA `(.L_x_199) ;  /* 0x000000000004b947 */ /* 0x000fea0003800000 */
[----:B------:R0:W5:Y:S02]  /*56f0*/  LDG.E.LTC128B R166, desc[UR36][R4.64+0xa4] ;  /* 0x0000a42404a67981 */ /* 0x000164000c1e1920 */
.L_x_199:
[----:B------:R-:W-:Y:S05]  /*5700*/  BSYNC B1 ;  /* 0x0000000000017941 */ /* 0x000fea0003800000 */
.L_x_198:
[----:B-----5:R-:W-:Y:S01]  /*5710*/  FMUL R10, R166, R155 ;  /* 0x0000009ba60a7220 */ /* 0x020fe20000400000 */
[----:B------:R-:W-:Y:S01]  /*5720*/  ISETP.GT.AND P2, PT, R0, 0x28, P1 ;  /* 0x000000280000780c */ /* 0x000fe20000f44270 */
[----:B------:R-:W-:Y:S02]  /*5730*/  BSSY B1, `(.L_x_200) ;  /* 0x0000005000017945 */ /* 0x000fe40003800000 */
[----:B------:R-:W-:-:S05]  /*5740*/  FFMA R45, R45, R154, R10 ;  /* 0x0000009a2d2d7223 */ /* 0x000fca000000000a */
[----:B------:R0:W-:Y:S05]  /*5750*/  @P3 STG.E desc[UR36][R6.64+0xa4], R45 ;  /* 0x0000a42d06003986 */ /* 0x0001ea000c101924 */
[----:B------:R-:W-:Y:S05]  /*5760*/  @!P2 BRA `(.L_x_201) ;  /* 0x000000000004a947 */ /* 0x000fea0003800000 */
[----:B------:R0:W5:Y:S02]  /*5770*/  LDG.E.LTC128B R166, desc[UR36][R8.64+0xa0] ;  /* 0x0000a02408a67981 */ /* 0x000164000c1e1920 */
.L_x_201:
[----:B------:R-:W-:Y:S05]  /*5780*/  BSYNC B1 ;  /* 0x0000000000017941 */ /* 0x000fea0003800000 */
.L_x_200:
        /* <DEDUP_REMOVED lines=9> */
.L_x_203:
[----:B------:R-:W-:Y:S05]  /*5820*/  BSYNC B1 ;  /* 0x0000000000017941 */ /* 0x000fea0003800000 */
.L_x_202:
        /* <DEDUP_REMOVED lines=9> */
.L_x_205:
[----:B------:R-:W-:Y:S05]  /*58c0*/  BSYNC B1 ;  /* 0x0000000000017941 */ /* 0x000fea0003800000 */
.L_x_204:
[----:B0----5:R-:W-:Y:S01]  /*58d0*/  FMUL R11, R166, R155 ;  /* 0x0000009ba60b7220 */ /* 0x021fe20000400000 */
[----:B------:R-:W-:Y:S01]  /*58e0*/  ISETP.GT.AND P3, PT, R0, 0x31, P0 ;  /* 0x000000310000780c */ /* 0x000fe20000764270 */
[----:B------:R-:W-:Y:S02]  /*58f0*/  BSSY B1, `(.L_x_206) ;  /* 0x0000005000017945 */ /* 0x000fe40003800000 */
[----:B------:R-:W-:-:S05]  /*5900*/  FFMA R11, R48, R154, R11 ;  /* 0x0000009a300b7223 */ /* 0x000fca000000000b */
[----:B------:R0:W-:Y:S05]  /*5910*/  @P2 STG.E desc[UR36][R6.64+0xc0], R11 ;  /* 0x0000c00b06002986 */ /* 0x0001ea000c101924 */
[----:B------:R-:W-:Y:S05]  /*5920*/  @!P3 BRA `(.L_x_207) ;  /* 0x000000000004b947 */ /* 0x000fea0003800000 */
[----:B------:R0:W5:Y:S02]  /*5930*/  LDG.E.LTC128B R166, desc[UR36][R4.64+0xc4] ;  /* 0x0000c42404a67981 */ /* 0x000164000c1e1920 */
.L_x_207:
[----:B------:R-:W-:Y:S05]  /*5940*/  BSYNC B1 ;  /* 0x0000000000017941 */ /* 0x000fea0003800000 */
.L_x_206:
[----:B-----5:R-:W-:Y:S01]  /*5950*/  FMUL R10, R166, R155 ;  /* 0x0000009ba60a7220 */ /* 0x020fe20000400000 */
[----:B------:R-:W-:Y:S01]  /*5960*/  ISETP.GT.AND P2, PT, R0, 0x30, P1 ;  /* 0x000000300000780c */ /* 0x000fe20000f44270 */
[----:B------:R-:W-:Y:S02]  /*5970*/  BSSY B1, `(.L_x_208) ;  /* 0x0000005000017945 */ /* 0x000fe40003800000 */
[----:B------:R-:W-:-:S05]  /*5980*/  FFMA R49, R49, R154, R10 ;  /* 0x0000009a31317223 */ /* 0x000fca000000000a */
[----:B------:R0:W-:Y:S05]  /*5990*/  @P3 STG.E desc[UR36][R6.64+0xc4], R49 ;  /* 0x0000c43106003986 */ /* 0x0001ea000c101924 */
[----:B------:R-:W-:Y:S05]  /*59a0*/  @!P2 BRA `(.L_x_209) ;  /* 0x000000000004a947 */ /* 0x000fea0003800000 */
[----:B------:R0:W5:Y:S02]  /*59b0*/  LDG.E.LTC128B R166, desc[UR36][R8.64+0xc0] ;  /* 0x0000c02408a67981 */ /* 0x000164000c1e1920 */
.L_x_209:
[----:B------:R-:W-:Y:S05]  /*59c0*/  BSYNC B1 ;  /* 0x0000000000017941 */ /* 0x000fea0003800000 */
.L_x_208:
        /* <DEDUP_REMOVED lines=9> */
.L_x_211:
[----:B------:R-:W-:Y:S05]  /*5a60*/  BSYNC B1 ;  /* 0x0000000000017941 */ /* 0x000fea0003800000 */
.L_x_210:
        /* <DEDUP_REMOVED lines=9> */
.L_x_213:
[----:B------:R-:W-:Y:S05]  /*5b00*/  BSYNC B1 ;  /* 0x0000000000017941 */ /* 0x000fea0003800000 */
.L_x_212:
[----:B0----5:R-:W-:Y:S01]  /*5b10*/  FMUL R11, R166, R155 ;  /* 0x0000009ba60b7220 */ /* 0x021fe20000400000 */
[----:B------:R-:W-:Y:S01]  /*5b20*/  ISETP.GT.AND P3, PT, R0, 0x39, P0 ;  /* 0x000000390000780c */ /* 0x000fe20000764270 */
[----:B------:R-:W-:Y:S02]  /*5b30*/  BSSY B1, `(.L_x_214) ;  /* 0x0000005000017945 */ /* 0x000fe40003800000 */
[----:B------:R-:W-:-:S05]  /*5b40*/  FFMA R11, R52, R154, R11 ;  /* 0x0000009a340b7223 */ /* 0x000fca000000000b */
[----:B------:R0:W-:Y:S05]  /*5b50*/  @P2 STG.E desc[UR36][R6.64+0xe0], R11 ;  /* 0x0000e00b06002986 */ /* 0x0001ea000c101924 */
[----:B------:R-:W-:Y:S05]  /*5b60*/  @!P3 BRA `(.L_x_215) ;  /* 0x000000000004b947 */ /* 0x000fea0003800000 */
[----:B------:R0:W5:Y:S02]  /*5b70*/  LDG.E.LTC128B R166, desc[UR36][R4.64+0xe4] ;  /* 0x0000e42404a67981 */ /* 0x000164000c1e1920 */
.L_x_215:
[----:B------:R-:W-:Y:S05]  /*5b80*/  BSYNC B1 ;  /* 0x0000000000017941 */ /* 0x000fea0003800000 */
.L_x_214:
[----:B-----5:R-:W-:Y:S01]  /*5b90*/  FMUL R10, R166, R155 ;  /* 0x0000009ba60a7220 */ /* 0x020fe20000400000 */
[----:B------:R-:W-:Y:S01]  /*5ba0*/  ISETP.GT.AND P2, PT, R0, 0x38, P1 ;  /* 0x000000380000780c */ /* 0x000fe20000f44270 */
[----:B------:R-:W-:Y:S02]  /*5bb0*/  BSSY B1, `(.L_x_216) ;  /* 0x0000005000017945 */ /* 0x000fe40003800000 */
[----:B------:R-:W-:-:S05]  /*5bc0*/  FFMA R53, R53, R154, R10 ;  /* 0x0000009a35357223 */ /* 0x000fca000000000a */
[----:B------:R0:W-:Y:S05]  /*5bd0*/  @P3 STG.E desc[UR36][R6.64+0xe4], R53 ;  /* 0x0000e43506003986 */ /* 0x0001ea000c101924 */
[----:B------:R-:W-:Y:S05]  /*5be0*/  @!P2 BRA `(.L_x_217) ;  /* 0x000000000004a947 */ /* 0x000fea0003800000 */
[----:B------:R0:W5:Y:S02]  /*5bf0*/  LDG.E.LTC128B R166, desc[UR36][R8.64+0xe0] ;  /* 0x0000e02408a67981 */ /* 0x000164000c1e1920 */
.L_x_217:
[----:B------:R-:W-:Y:S05]  /*5c00*/  BSYNC B1 ;  /* 0x0000000000017941 */ /* 0x000fea0003800000 */
.L_x_216:
        /* <DEDUP_REMOVED lines=9> */
.L_x_219:
[----:B------:R-:W-:Y:S05]  /*5ca0*/  BSYNC B1 ;  /* 0x0000000000017941 */ /* 0x000fea0003800000 */
.L_x_218:
        /* <DEDUP_REMOVED lines=9> */
.L_x_221:
[----:B------:R-:W-:Y:S05]  /*5d40*/  BSYNC B1 ;  /* 0x0000000000017941 */ /* 0x000fea0003800000 */
.L_x_220:
[----:B0----5:R-:W-:Y:S01]  /*5d50*/  FMUL R11, R166, R155 ;  /* 0x0000009ba60b7220 */ /* 0x021fe20000400000 */
[----:B------:R-:W-:Y:S01]  /*5d60*/  ISETP.GT.AND P3, PT, R0, 0x41, P0 ;  /* 0x000000410000780c */ /* 0x000fe20000764270 */
[----:B------:R-:W-:Y:S02]  /*5d70*/  BSSY B1, `(.L_x_222) ;  /* 0x0000005000017945 */ /* 0x000fe40003800000 */
[----:B------:R-:W-:-:S05]  /*5d80*/  FFMA R11, R56, R154, R11 ;  /* 0x0000009a380b7223 */ /* 0x000fca000000000b */
[----:B------:R0:W-:Y:S05]  /*5d90*/  @P2 STG.E desc[UR36][R6.64+0x100], R11 ;  /* 0x0001000b06002986 */ /* 0x0001ea000c101924 */
[----:B------:R-:W-:Y:S05]  /*5da0*/  @!P3 BRA `(.L_x_223) ;  /* 0x000000000004b947 */ /* 0x000fea0003800000 */
[----:B------:R0:W5:Y:S02]  /*5db0*/  LDG.E.LTC128B R166, desc[UR36][R4.64+0x104] ;  /* 0x0001042404a67981 */ /* 0x000164000c1e1920 */
.L_x_223:
[----:B------:R-:W-:Y:S05]  /*5dc0*/  BSYNC B1 ;  /* 0x0000000000017941 */ /* 0x000fea0003800000 */
.L_x_222:
[----:B-----5:R-:W-:Y:S01]  /*5dd0*/  FMUL R10, R166, R155 ;  /* 0x0000009ba60a7220 */ /* 0x020fe20000400000 */
[----:B------:R-:W-:Y:S01]  /*5de0*/  ISETP.GT.AND P2, PT, R0, 0x40, P1 ;  /* 0x000000400000780c */ /* 0x000fe20000f44270 */
[----:B------:R-:W-:Y:S02]  /*5df0*/  BSSY B1, `(.L_x_224) ;  /* 0x0000005000017945 */ /* 0x000fe40003800000 */
[----:B------:R-:W-:-:S05]  /*5e00*/  FFMA R57, R57, R154, R10 ;  /* 0x0000009a39397223 */ /* 0x000fca000000000a */
[----:B------:R0:W-:Y:S05]  /*5e10*/  @P3 STG.E desc[UR36][R6.64+0x104], R57 ;  /* 0x0001043906003986 */ /* 0x0001ea000c101924 */
[----:B------:R-:W-:Y:S05]  /*5e20*/  @!P2 BRA `(.L_x_225) ;  /* 0x000000000004a947 */ /* 0x000fea0003800000 */
[----:B------:R0:W5:Y:S02]  /*5e30*/  LDG.E.LTC128B R166, desc[UR36][R8.64+0x100] ;  /* 0x0001002408a67981 */ /* 0x000164000c1e1920 */
.L_x_225:
[----:B------:R-:W-:Y:S05]  /*5e40*/  BSYNC B1 ;  /* 0x0000000000017941 */ /* 0x000fea0003800000 */
.L_x_224:
        /* <DEDUP_REMOVED lines=9> */
.L_x_227:
[----:B------:R-:W-:Y:S05]  /*5ee0*/  BSYNC B1 ;  /* 0x0000000000017941 */ /* 0x000fea0003800000 */
.L_x_226:
        /* <DEDUP_REMOVED lines=9> */
.L_x_229:
[----:B------:R-:W-:Y:S05]  /*5f80*/  BSYNC B1 ;  /* 0x0000000000017941 */ /* 0x000fea0003800000 */
.L_x_228:
[----:B0----5:R-:W-:Y:S01]  /*5f90*/  FMUL R11, R166, R155 ;  /* 0x0000009ba60b7220 */ /* 0x021fe20000400000 */
[----:B------:R-:W-:Y:S01]  /*5fa0*/  ISETP.GT.AND P3, PT, R0, 0x49, P0 ;  /* 0x000000490000780c */ /* 0x000fe20000764270 */
[----:B------:R-:W-:Y:S02]  /*5fb0*/  BSSY B1, `(.L_x_230) ;  /* 0x0000005000017945 */ /* 0x000fe40003800000 */
[----:B------:R-:W-:-:S05]  /*5fc0*/  FFMA R11, R60, R154, R11 ;  /* 0x0000009a3c0b7223 */ /* 0x000fca000000000b */
[----:B------:R0:W-:Y:S05]  /*5fd0*/  @P2 STG.E desc[UR36][R6.64+0x120], R11 ;  /* 0x0001200b06002986 */ /* 0x0001ea000c101924 */
[----:B------:R-:W-:Y:S05]  /*5fe0*/  @!P3 BRA `(.L_x_231) ;  /* 0x000000000004b947 */ /* 0x000fea0003800000 */
[----:B------:R0:W5:Y:S02]  /*5ff0*/  LDG.E.LTC128B R166, desc[UR36][R4.64+0x124] ;  /* 0x0001242404a67981 */ /* 0x000164000c1e1920 */
.L_x_231:
[----:B------:R-:W-:Y:S05]  /*6000*/  BSYNC B1 ;  /* 0x0000000000017941 */ /* 0x000fea0003800000 */
.L_x_230:
[----:B-----5:R-:W-:Y:S01]  /*6010*/  FMUL R10, R166, R155 ;  /* 0x0000009ba60a7220 */ /* 0x020fe20000400000 */
[----:B------:R-:W-:Y:S01]  /*6020*/  ISETP.GT.AND P2, PT, R0, 0x48, P1 ;  /* 0x000000480000780c */ /* 0x000fe20000f44270 */
[----:B------:R-:W-:Y:S02]  /*6030*/  BSSY B1, `(.L_x_232) ;  /* 0x0000005000017945 */ /* 0x000fe40003800000 */
[----:B------:R-:W-:-:S05]  /*6040*/  FFMA R61, R61, R154, R10 ;  /* 0x0000009a3d3d7223 */ /* 0x000fca000000000a */
[----:B------:R0:W-:Y:S05]  /*6050*/  @P3 STG.E desc[UR36][R6.64+0x124], R61 ;  /* 0x0001243d06003986 */ /* 0x0001ea000c101924 */
[----:B------:R-:W-:Y:S05]  /*6060*/  @!P2 BRA `(.L_x_233) ;  /* 0x000000000004a947 */ /* 0x000fea0003800000 */
[----:B------:R0:W5:Y:S02]  /*6070*/  LDG.E.LTC128B R166, desc[UR36][R8.64+0x120] ;  /* 0x0001202408a67981 */ /* 0x000164000c1e1920 */
.L_x_233:
[----:B------:R-:W-:Y:S05]  /*6080*/  BSYNC B1 ;  /* 0x0000000000017941 */ /* 0x000fea0003800000 */
.L_x_232:
        /* <DEDUP_REMOVED lines=9> */
.L_x_235:
[----:B------:R-:W-:Y:S05]  /*6120*/  BSYNC B1 ;  /* 0x0000000000017941 */ /* 0x000fea0003800000 */
.L_x_234:
        /* <DEDUP_REMOVED lines=9> */
.L_x_237:
[----:B------:R-:W-:Y:S05]  /*61c0*/  BSYNC B1 ;  /* 0x0000000000017941 */ /* 0x000fea0003800000 */
.L_x_236:
[----:B0----5:R-:W-:Y:S01]  /*61d0*/  FMUL R11, R166, R155 ;  /* 0x0000009ba60b7220 */ /* 0x021fe20000400000 */
[----:B------:R-:W-:Y:S01]  /*61e0*/  ISETP.GT.AND P3, PT, R0, 0x51, P0 ;  /* 0x000000510000780c */ /* 0x000fe20000764270 */
[----:B------:R-:W-:Y:S02]  /*61f0*/  BSSY B1, `(.L_x_238) ;  /* 0x0000005000017945 */ /* 0x000fe40003800000 */
[----:B------:R-:W-:-:S05]  /*6200*/  FFMA R11, R64, R154, R11 ;  /* 0x0000009a400b7223 */ /* 0x000fca000000000b */
[----:B------:R0:W-:Y:S05]  /*6210*/  @P2 STG.E desc[UR36][R6.64+0x140], R11 ;  /* 0x0001400b06002986 */ /* 0x0001ea000c101924 */
[----:B------:R-:W-:Y:S05]  /*6220*/  @!P3 BRA `(.L_x_239) ;  /* 0x000000000004b947 */ /* 0x000fea0003800000 */
[----:B------:R0:W5:Y:S02]  /*6230*/  LDG.E.LTC128B R166, desc[UR36][R4.64+0x144] ;  /* 0x0001442404a67981 */ /* 0x000164000c1e1920 */
.L_x_239:
[----:B------:R-:W-:Y:S05]  /*6240*/  BSYNC B1 ;  /* 0x0000000000017941 */ /* 0x000fea0003800000 */
.L_x_238:
[----:B-----5:R-:W-:Y:S01]  /*6250*/  FMUL R10, R166, R155 ;  /* 0x0000009ba60a7220 */ /* 0x020fe20000400000 */
[----:B------:R-:W-:Y:S01]  /*6260*/  ISETP.GT.AND P2, PT, R0, 0x50, P1 ;  /* 0x000000500000780c */ /* 0x000fe20000f44270 */
[----:B------:R-:W-:Y:S02]  /*6270*/  BSSY B1, `(.L_x_240) ;  /* 0x0000005000017945 */ /* 0x000fe40003800000 */
[----:B------:R-:W-:-:S05]  /*6280*/  FFMA R65, R65, R154, R10 ;  /* 0x0000009a41417223 */ /* 0x000fca000000000a */
[----:B------:R0:W-:Y:S05]  /*6290*/  @P3 STG.E desc[UR36][R6.64+0x144], R65 ;  /* 0x0001444106003986 */ /* 0x0001ea000c101924 */
[----:B------:R-:W-:Y:S05]  /*62a0*/  @!P2 BRA `(.L_x_241) ;  /* 0x000000000004a947 */ /* 0x000fea0003800000 */
[----:B------:R0:W5:Y:S02]  /*62b0*/  LDG.E.LTC128B R166, desc[UR36][R8.64+0x140] ;  /* 0x0001402408a67981 */ /* 0x000164000c1e1920 */
.L_x_241:
[----:B------:R-:W-:Y:S05]  /*62c0*/  BSYNC B1 ;  /* 0x0000000000017941 */ /* 0x000fea0003800000 */
.L_x_240:
        /* <DEDUP_REMOVED lines=9> */
.L_x_243:
[----:B------:R-:W-:Y:S05]  /*6360*/  BSYNC B1 ;  /* 0x0000000000017941 */ /* 0x000fea0003800000 */
.L_x_242:
        /* <DEDUP_REMOVED lines=9> */
.L_x_245:
[----:B------:R-:W-:Y:S05]  /*6400*/  BSYNC B1 ;  /* 0x0000000000017941 */ /* 0x000fea0003800000 */
.L_x_244:
[----:B0----5:R-:W-:Y:S01]  /*6410*/  FMUL R11, R166, R155 ;  /* 0x0000009ba60b7220 */ /* 0x021fe20000400000 */
[----:B------:R-:W-:Y:S01]  /*6420*/  ISETP.GT.AND P3, PT, R0, 0x59, P0 ;  /* 0x000000590000780c */ /* 0x000fe20000764270 */
[----:B------:R-:W-:Y:S02]  /*6430*/  BSSY B1, `(.L_x_246) ;  /* 0x0000005000017945 */ /* 0x000fe40003800000 */
[----:B------:R-:W-:-:S05]  /*6440*/  FFMA R11, R68, R154, R11 ;  /* 0x0000009a440b7223 */ /* 0x000fca000000000b */
[----:B------:R0:W-:Y:S05]  /*6450*/  @P2 STG.E desc[UR36][R6.64+0x160], R11 ;  /* 0x0001600b06002986 */ /* 0x0001ea000c101924 */
[----:B------:R-:W-:Y:S05]  /*6460*/  @!P3 BRA `(.L_x_247) ;  /* 0x000000000004b947 */ /* 0x000fea0003800000 */
[----:B------:R0:W5:Y:S02]  /*6470*/  LDG.E.LTC128B R166, desc[UR36][R4.64+0x164] ;  /* 0x0001642404a67981 */ /* 0x000164000c1e1920 */
.L_x_247:
[----:B------:R-:W-:Y:S05]  /*6480*/  BSYNC B1 ;  /* 0x0000000000017941 */ /* 0x000fea0003800000 */
.L_x_246:
[----:B-----5:R-:W-:Y:S01]  /*6490*/  FMUL R10, R166, R155 ;  /* 0x0000009ba60a7220 */ /* 0x020fe20000400000 */
[----:B------:R-:W-:Y:S01]  /*64a0*/  ISETP.GT.AND P2, PT, R0, 0x58, P1 ;  /* 0x000000580000780c */ /* 0x000fe20000f44270 */
[----:B------:R-:W-:Y:S02]  /*64b0*/  BSSY B1, `(.L_x_248) ;  /* 0x0000005000017945 */ /* 0x000fe40003800000 */
[----:B------:R-:W-:-:S05]  /*64c0*/  FFMA R69, R69, R154, R10 ;  /* 0x0000009a45457223 */ /* 0x000fca000000000a */
[----:B------:R0:W-:Y:S05]  /*64d0*/  @P3 STG.E desc[UR36][R6.64+0x164], R69 ;  /* 0x0001644506003986 */ /* 0x0001ea000c101924 */
[----:B------:R-:W-:Y:S05]  /*64e0*/  @!P2 BRA `(.L_x_249) ;  /* 0x000000000004a947 */ /* 0x000fea0003800000 */
[----:B------:R0:W5:Y:S02]  /*64f0*/  LDG.E.LTC128B R166, desc[UR36][R8.64+0x160] ;  /* 0x0001602408a67981 */ /* 0x000164000c1e1920 */
.L_x_249:
[----:B------:R-:W-:Y:S05]  /*6500*/  BSYNC B1 ;  /* 0x0000000000017941 */ /* 0x000fea0003800000 */
.L_x_248:
        /* <DEDUP_REMOVED lines=9> */
.L_x_251:
[----:B------:R-:W-:Y:S05]  /*65a0*/  BSYNC B1 ;  /* 0x0000000000017941 */ /* 0x000fea0003800000 */
.L_x_250:
        /* <DEDUP_REMOVED lines=9> */
.L_x_253:
[----:B------:R-:W-:Y:S05]  /*6640*/  BSYNC B1 ;  /* 0x0000000000017941 */ /* 0x000fea0003800000 */
.L_x_252:
[----:B0----5:R-:W-:Y:S01]  /*6650*/  FMUL R11, R166, R155 ;  /* 0x0000009ba60b7220 */ /* 0x021fe20000400000 */
[----:B------:R-:W-:Y:S01]  /*6660*/  ISETP.GT.AND P3, PT, R0, 0x61, P0 ;  /* 0x000000610000780c */ /* 0x000fe20000764270 */
[----:B------:R-:W-:Y:S02]  /*6670*/  BSSY B1, `(.L_x_254) ;  /* 0x0000005000017945 */ /* 0x000fe40003800000 */
[----:B------:R-:W-:-:S05]  /*6680*/  FFMA R11, R72, R154, R11 ;  /* 0x0000009a480b7223 */ /* 0x000fca000000000b */
[----:B------:R0:W-:Y:S05]  /*6690*/  @P2 STG.E desc[UR36][R6.64+0x180], R11 ;  /* 0x0001800b06002986 */ /* 0x0001ea000c101924 */
[----:B------:R-:W-:Y:S05]  /*66a0*/  @!P3 BRA `(.L_x_255) ;  /* 0x000000000004b947 */ /* 0x000fea0003800000 */
[----:B------:R0:W5:Y:S02]  /*66b0*/  LDG.E.LTC128B R166, desc[UR36][R4.64+0x184] ;  /* 0x0001842404a67981 */ /* 0x000164000c1e1920 */
.L_x_255:
[----:B------:R-:W-:Y:S05]  /*66c0*/  BSYNC B1 ;  /* 0x0000000000017941 */ /* 0x000fea0003800000 */
.L_x_254:
[----:B-----5:R-:W-:Y:S01]  /*66d0*/  FMUL R10, R166, R155 ;  /* 0x0000009ba60a7220 */ /* 0x020fe20000400000 */
[----:B------:R-:W-:Y:S01]  /*66e0*/  ISETP.GT.AND P2, PT, R0, 0x60, P1 ;  /* 0x000000600000780c */ /* 0x000fe20000f44270 */
[----:B------:R-:W-:Y:S02]  /*66f0*/  BSSY B1, `(.L_x_256) ;  /* 0x0000005000017945 */ /* 0x000fe40003800000 */
[----:B------:R-:W-:-:S05]  /*6700*/  FFMA R73, R73, R154, R10 ;  /* 0x0000009a49497223 */ /* 0x000fca000000000a */
[----:B------:R0:W-:Y:S05]  /*6710*/  @P3 STG.E desc[UR36][R6.64+0x184], R73 ;  /* 0x0001844906003986 */ /* 0x0001ea000c101924 */
[----:B------:R-:W-:Y:S05]  /*6720*/  @!P2 BRA `(.L_x_257) ;  /* 0x000000000004a947 */ /* 0x000fea0003800000 */
[----:B------:R0:W5:Y:S02]  /*6730*/  LDG.E.LTC128B R166, desc[UR36][R8.64+0x180] ;  /* 0x0001802408a67981 */ /* 0x000164000c1e1920 */
.L_x_257:
[----:B------:R-:W-:Y:S05]  /*6740*/  BSYNC B1 ;  /* 0x0000000000017941 */ /* 0x000fea0003800000 */
.L_x_256:
        /* <DEDUP_REMOVED lines=9> */
.L_x_259:
[----:B------:R-:W-:Y:S05]  /*67e0*/  BSYNC B1 ;  /* 0x0000000000017941 */ /* 0x000fea0003800000 */
.L_x_258:
        /* <DEDUP_REMOVED lines=9> */
.L_x_261:
[----:B------:R-:W-:Y:S05]  /*6880*/  BSYNC B1 ;  /* 0x0000000000017941 */ /* 0x000fea0003800000 */
.L_x_260:
[----:B0----5:R-:W-:Y:S01]  /*6890*/  FMUL R11, R166, R155 ;  /* 0x0000009ba60b7220 */ /* 0x021fe20000400000 */
[----:B------:R-:W-:Y:S01]  /*68a0*/  ISETP.GT.AND P3, PT, R0, 0x69, P0 ;  /* 0x000000690000780c */ /* 0x000fe20000764270 */
[----:B------:R-:W-:Y:S02]  /*68b0*/  BSSY B1, `(.L_x_262) ;  /* 0x0000005000017945 */ /* 0x000fe40003800000 */
[----:B------:R-:W-:-:S05]  /*68c0*/  FFMA R11, R76, R154, R11 ;  /* 0x0000009a4c0b7223 */ /* 0x000fca000000000b */
[----:B------:R0:W-:Y:S05]  /*68d0*/  @P2 STG.E desc[UR36][R6.64+0x1a0], R11 ;  /* 0x0001a00b06002986 */ /* 0x0001ea000c101924 */
[----:B------:R-:W-:Y:S05]  /*68e0*/  @!P3 BRA `(.L_x_263) ;  /* 0x000000000004b947 */ /* 0x000fea0003800000 */
[----:B------:R0:W5:Y:S02]  /*68f0*/  LDG.E.LTC128B R166, desc[UR36][R4.64+0x1a4] ;  /* 0x0001a42404a67981 */ /* 0x000164000c1e1920 */
.L_x_263:
[----:B------:R-:W-:Y:S05]  /*6900*/  BSYNC B1 ;  /* 0x0000000000017941 */ /* 0x000fea0003800000 */
.L_x_262:
[----:B-----5:R-:W-:Y:S01]  /*6910*/  FMUL R10, R166, R155 ;  /* 0x0000009ba60a7220 */ /* 0x020fe20000400000 */
[----:B------:R-:W-:Y:S01]  /*6920*/  ISETP.GT.AND P2, PT, R0, 0x68, P1 ;  /* 0x000000680000780c */ /* 0x000fe20000f44270 */
[----:B------:R-:W-:Y:S02]  /*6930*/  BSSY B1, `(.L_x_264) ;  /* 0x0000005000017945 */ /* 0x000fe40003800000 */
[----:B------:R-:W-:-:S05]  /*6940*/  FFMA R77, R77, R154, R10 ;  /* 0x0000009a4d4d7223 */ /* 0x000fca000000000a */
[----:B------:R0:W-:Y:S05]  /*6950*/  @P3 STG.E desc[UR36][R6.64+0x1a4], R77 ;  /* 0x0001a44d06003986 */ /* 0x0001ea000c101924 */
[----:B------:R-:W-:Y:S05]  /*6960*/  @!P2 BRA `(.L_x_265) ;  /* 0x000000000004a947 */ /* 0x000fea0003800000 */
[----:B------:R0:W5:Y:S02]  /*6970*/  LDG.E.LTC128B R166, desc[UR36][R8.64+0x1a0] ;  /* 0x0001a02408a67981 */ /* 0x000164000c1e1920 */
.L_x_265:
[----:B------:R-:W-:Y:S05]  /*6980*/  BSYNC B1 ;  /* 0x0000000000017941 */ /* 0x000fea0003800000 */
.L_x_264:
        /* <DEDUP_REMOVED lines=9> */
.L_x_267:
[----:B------:R-:W-:Y:S05]  /*6a20*/  BSYNC B1 ;  /* 0x0000000000017941 */ /* 0x000fea0003800000 */
.L_x_266:
        /* <DEDUP_REMOVED lines=9> */
.L_x_269:
[----:B------:R-:W-:Y:S05]  /*6ac0*/  BSYNC B1 ;  /* 0x0000000000017941 */ /* 0x000fea0003800000 */
.L_x_268:
[----:B0----5:R-:W-:Y:S01]  /*6ad0*/  FMUL R11, R166, R155 ;  /* 0x0000009ba60b7220 */ /* 0x021fe20000400000 */
[----:B------:R-:W-:Y:S01]  /*6ae0*/  ISETP.GT.AND P3, PT, R0, 0x71, P0 ;  /* 0x000000710000780c */ /* 0x000fe20000764270 */
[----:B------:R-:W-:Y:S02]  /*6af0*/  BSSY B1, `(.L_x_270) ;  /* 0x0000005000017945 */ /* 0x000fe40003800000 */
[----:B------:R-:W-:-:S05]  /*6b00*/  FFMA R11, R80, R154, R11 ;  /* 0x0000009a500b7223 */ /* 0x000fca000000000b */
[----:B------:R0:W-:Y:S05]  /*6b10*/  @P2 STG.E desc[UR36][R6.64+0x1c0], R11 ;  /* 0x0001c00b06002986 */ /* 0x0001ea000c101924 */
[----:B------:R-:W-:Y:S05]  /*6b20*/  @!P3 BRA `(.L_x_271) ;  /* 0x000000000004b947 */ /* 0x000fea0003800000 */
[----:B------:R0:W5:Y:S02]  /*6b30*/  LDG.E.LTC128B R166, desc[UR36][R4.64+0x1c4] ;  /* 0x0001c42404a67981 */ /* 0x000164000c1e1920 */
.L_x_271:
[----:B------:R-:W-:Y:S05]  /*6b40*/  BSYNC B1 ;  /* 0x0000000000017941 */ /* 0x000fea0003800000 */
.L_x_270:
[----:B-----5:R-:W-:Y:S01]  /*6b50*/  FMUL R10, R166, R155 ;  /* 0x0000009ba60a7220 */ /* 0x020fe20000400000 */
[----:B------:R-:W-:Y:S01]  /*6b60*/  ISETP.GT.AND P2, PT, R0, 0x70, P1 ;  /* 0x000000700000780c */ /* 0x000fe20000f44270 */
[----:B------:R-:W-:Y:S02]  /*6b70*/  BSSY B1, `(.L_x_272) ;  /* 0x0000005000017945 */ /* 0x000fe40003800000 */
[----:B------:R-:W-:-:S05]  /*6b80*/  FFMA R81, R81, R154, R10 ;  /* 0x0000009a51517223 */ /* 0x000fca000000000a */
[----:B------:R0:W-:Y:S05]  /*6b90*/  @P3 STG.E desc[UR36][R6.64+0x1c4], R81 ;  /* 0x0001c45106003986 */ /* 0x0001ea000c101924 */
[----:B------:R-:W-:Y:S05]  /*6ba0*/  @!P2 BRA `(.L_x_273) ;  /* 0x000000000004a947 */ /* 0x000fea0003800000 */
[----:B------:R0:W5:Y:S02]  /*6bb0*/  LDG.E.LTC128B R166, desc[UR36][R8.64+0x1c0] ;  /* 0x0001c02408a67981 */ /* 0x000164000c1e1920 */
.L_x_273:
[----:B------:R-:W-:Y:S05]  /*6bc0*/  BSYNC B1 ;  /* 0x0000000000017941 */ /* 0x000fea0003800000 */
.L_x_272:
        /* <DEDUP_REMOVED lines=9> */
.L_x_275:
[----:B------:R-:W-:Y:S05]  /*6c60*/  BSYNC B1 ;  /* 0x0000000000017941 */ /* 0x000fea0003800000 */
.L_x_274:
        /* <DEDUP_REMOVED lines=9> */
.L_x_277:
[----:B------:R-:W-:Y:S05]  /*6d00*/  BSYNC B1 ;  /* 0x0000000000017941 */ /* 0x000fea0003800000 */
.L_x_276:
[----:B0----5:R-:W-:Y:S01]  /*6d10*/  FMUL R11, R166, R155 ;  /* 0x0000009ba60b7220 */ /* 0x021fe20000400000 */
[----:B------:R-:W-:Y:S01]  /*6d20*/  ISETP.GT.AND P0, PT, R0, 0x79, P0 ;  /* 0x000000790000780c */ /* 0x000fe20000704270 */
[----:B------:R-:W-:Y:S02]  /*6d30*/  BSSY B1, `(.L_x_278) ;  /* 0x0000005000017945 */ /* 0x000fe40003800000 */
[----:B------:R-:W-:-:S05]  /*6d40*/  FFMA R11, R84, R154, R11 ;  /* 0x0000009a540b7223 */ /* 0x000fca000000000b */
[----:B------:R0:W-:Y:S05]  /*6d50*/  @P2 STG.E desc[UR36][R6.64+0x1e0], R11 ;  /* 0x0001e00b06002986 */ /* 0x0001ea000c101924 */
[----:B------:R-:W-:Y:S05]  /*6d60*/  @!P0 BRA `(.L_x_279) ;  /* 0x0000000000048947 */ /* 0x000fea0003800000 */
[----:B------:R0:W5:Y:S02]  /*6d70*/  LDG.E.LTC128B R166, desc[UR36][R4.64+0x1e4] ;  /* 0x0001e42404a67981 */ /* 0x000164000c1e1920 */
.L_x_279:
[----:B------:R-:W-:Y:S05]  /*6d80*/  BSYNC B1 ;  /* 0x0000000000017941 */ /* 0x000fea0003800000 */
.L_x_278:
[----:B0----5:R-:W-:Y:S01]  /*6d90*/  FMUL R4, R166, R155 ;  /* 0x0000009ba6047220 */ /* 0x021fe20000400000 */
[----:B------:R-:W-:Y:S01]  /*6da0*/  ISETP.GT.AND P2, PT, R0, 0x78, P1 ;  /* 0x000000780000780c */ /* 0x000fe20000f44270 */
[----:B------:R-:W-:Y:S02]  /*6db0*/  BSSY B1, `(.L_x_280) ;  /* 0x0000005000017945 */ /* 0x000fe40003800000 */
[----:B------:R-:W-:-:S05]  /*6dc0*/  FFMA R85, R85, R154, R4 ;  /* 0x0000009a55557223 */ /* 0x000fca0000000004 */
[----:B------:R0:W-:Y:S05]  /*6dd0*/  @P0 STG.E desc[UR36][R6.64+0x1e4], R85 ;  /* 0x0001e45506000986 */ /* 0x0001ea000c101924 */
[----:B------:R-:W-:Y:S05]  /*6de0*/  @!P2 BRA `(.L_x_281) ;  /* 0x000000000004a947 */ /* 0x000fea0003800000 */
[----:B------:R0:W5:Y:S02]  /*6df0*/  LDG.E.LTC128B R166, desc[UR36][R8.64+0x1e0] ;  /* 0x0001e02408a67981 */ /* 0x000164000c1e1920 */
.L_x_281:
[----:B------:R-:W-:Y:S05]  /*6e00*/  BSYNC B1 ;  /* 0x0000000000017941 */ /* 0x000fea0003800000 */
.L_x_280:
[----:B-----5:R-:W-:Y:S01]  /*6e10*/  FMUL R5, R166, R155 ;  /* 0x0000009ba6057220 */ /* 0x020fe20000400000 */
        /* <DEDUP_REMOVED lines=8> */
.L_x_283:
[----:B------:R-:W-:Y:S05]  /*6ea0*/  BSYNC B1 ;  /* 0x0000000000017941 */ /* 0x000fea0003800000 */
.L_x_282:
[----:B-----5:R-:W-:-:S04]  /*6eb0*/  FMUL R166, R166, R155 ;  /* 0x0000009ba6a67220 */ /* 0x020fc80000400000 */
[----:B------:R-:W-:Y:S01]  /*6ec0*/  FFMA R87, R87, R154, R166 ;  /* 0x0000009a57577223 */ /* 0x000fe200000000a6 */
[----:B------:R-:W-:Y:S06]  /*6ed0*/  @!P1 BRA `(.L_x_284) ;  /* 0x0000001c002c9947 */ /* 0x000fec0003800000 */
[----:B------:R0:W-:Y:S01]  /*6ee0*/  STG.E desc[UR36][R12.64+0x1e4], R87 ;  /* 0x0001e4570c007986 */ /* 0x0001e2000c101924 */
[----:B------:R-:W-:Y:S05]  /*6ef0*/  BRA `(.L_x_284) ;  /* 0x0000001c00247947 */ /* 0x000fea0003800000 */
.L_x_33:
[----:B------:R-:W-:Y:S01]  /*6f00*/  ISETP.GT.AND P2, PT, R0, 0x1, P0 ;  /* 0x000000010000780c */ /* 0x000fe20000744270 */
[----:B------:R-:W-:Y:S01]  /*6f10*/  ULDC.64 UR4, c[0x0][0x5c0] ;  /* 0x0001700000047ab9 */ /* 0x000fe20000000a00 */
[-C--:B------:R-:W-:Y:S01]  /*6f20*/  FMUL R15, R88, R154.reuse ;  /* 0x0000009a580f7220 */ /* 0x080fe20000400000 */
[----:B------:R-:W-:Y:S01]  /*6f30*/  LEA R6, P4, R168, UR4, 0x2 ;  /* 0x00000004a8067c11 */ /* 0x000fe2000f8810ff */
[-C--:B------:R-:W-:Y:S01]  /*6f40*/  FMUL R89, R89, R154.reuse ;  /* 0x0000009a59597220 */ /* 0x080fe20000400000 */
[----:B------:R-:W-:Y:S01]  /*6f50*/  ISETP.GT.AND P1, PT, R157, 0x8, PT ;  /* 0x000000089d00780c */ /* 0x000fe20003f24270 */
[-C--:B------:R-:W-:Y:S01]  /*6f60*/  FMUL R21, R90, R154.reuse ;  /* 0x0000009a5a157220 */ /* 0x080fe20000400000 */
[----:B------:R-:W-:Y:S01]  /*6f70*/  LEA.HI.X R7, R168, UR5, R171, 0x2, P4 ;  /* 0x00000005a8077c11 */ /* 0x000fe2000a0f14ab */
[-C--:B------:R-:W-:Y:S01]  /*6f80*/  FMUL R91, R91, R154.reuse ;  /* 0x0000009a5b5b7220 */ /* 0x080fe20000400000 */
[----:B------:R-:W-:Y:S01]  /*6f90*/  SHF.L.U32 R11, R4, 0x5, RZ ;  /* 0x00000005040b7819 */ /* 0x000fe200000006ff */
[-C--:B------:R-:W-:Y:S01]  /*6fa0*/  FMUL R93, R93, R154.reuse ;  /* 0x0000009a5d5d7220 */ /* 0x080fe20000400000 */
[----:B------:R-:W-:Y:S01]  /*6fb0*/  ISETP.GT.AND P4, PT, R0, RZ, P1 ;  /* 0x000000ff0000720c */ /* 0x000fe20000f84270 */
[----:B------:R0:W-:Y:S01]  /*6fc0*/  @P3 STG.E desc[UR36][R6.64], R15 ;  /* 0x0000000f06003986 */ /* 0x0001e2000c101924 */
[----:B------:R-:W-:Y:S01]  /*6fd0*/  SHF.L.U64.HI R9, R4, 0x5, R5 ;  /* 0x0000000504097819 */ /* 0x000fe20000010205 */
[----:B------:R-:W-:Y:S01]  /*6fe0*/  FMUL R95, R95, R154 ;  /* 0x0000009a5f5f7220 */ /* 0x000fe20000400000 */
[----:B------:R-:W-:Y:S01]  /*6ff0*/  IADD3 R12, P3, R11, R6, RZ ;  /* 0x000000060b0c7210 */ /* 0x000fe20007f7e0ff */
[----:B------:R-:W-:Y:S01]  /*7000*/  @P2 STG.E desc[UR36][R6.64+0x4], R89 ;  /* 0x0000045906002986 */ /* 0x000fe2000c101924 */
[----:B------:R-:W-:Y:S01]  /*7010*/  ISETP.GT.AND P2, PT, R0, 0x1, P1 ;  /* 0x000000010000780c */ /* 0x000fe20000f44270 */
[-C--:B------:R-:W-:Y:S01]  /*7020*/  FMUL R23, R96, R154.reuse ;  /* 0x0000009a60177220 */ /* 0x080fe20000400000 */
[-C--:B------:R-:W-:Y:S01]  /*7030*/  FMUL R97, R97, R154.reuse ;  /* 0x0000009a61617220 */ /* 0x080fe20000400000 */
[----:B------:R-:W-:Y:S01]  /*7040*/  IMAD.X R13, R9, 0x1, R7, P3 ;  /* 0x00000001090d7824 */ /* 0x000fe200018e0607 */
[----:B------:R-:W-:Y:S01]  /*7050*/  ISETP.GT.AND P3, PT, R0, 0x8, P0 ;  /* 0x000000080000780c */ /* 0x000fe20000764270 */
[-C--:B------:R-:W-:Y:S01]  /*7060*/  FMUL R99, R99, R154.reuse ;  /* 0x0000009a63637220 */ /* 0x080fe20000400000 */
[-C--:B------:R-:W-:Y:S01]  /*7070*/  FMUL R101, R101, R154.reuse ;  /* 0x0000009a65657220 */ /* 0x080fe20000400000 */
[-C--:B0-----:R-:W-:Y:S01]  /*7080*/  FMUL R15, R92, R154.reuse ;  /* 0x0000009a5c0f7220 */ /* 0x081fe20000400000 */
[----:B------:R0:W-:Y:S01]  /*7090*/  @P4 STG.E desc[UR36][R12.64], R21 ;  /* 0x000000150c004986 */ /* 0x0001e2000c101924 */
[C---:B------:R-:W-:Y:S01]  /*70a0*/  ISETP.GT.AND P4, PT, R0.reuse, 0x9, P0 ;  /* 0x000000090000780c */ /* 0x040fe20000784270 */
[-C--:B------:R-:W-:Y:S01]  /*70b0*/  FMUL R103, R103, R154.reuse ;  /* 0x0000009a67677220 */ /* 0x080fe20000400000 */
[-C--:B------:R-:W-:Y:S01]  /*70c0*/  FMUL R105, R105, R154.reuse ;  /* 0x0000009a69697220 */ /* 0x080fe20000400000 */
[-C--:B------:R-:W-:Y:S01]  /*70d0*/  FMUL R107, R107, R154.reuse ;  /* 0x0000009a6b6b7220 */ /* 0x080fe20000400000 */
[----:B------:R-:W-:Y:S01]  /*70e0*/  @P2 STG.E desc[UR36][R12.64+0x4], R91 ;  /* 0x0000045b0c002986 */ /* 0x000fe2000c101924 */
[C---:B------:R-:W-:Y:S01]  /*70f0*/  ISETP.GT.AND P2, PT, R0.reuse, 0x8, P1 ;  /* 0x000000080000780c */ /* 0x040fe20000f44270 */
[-C--:B------:R-:W-:Y:S01]  /*7100*/  FMUL R109, R109, R154.reuse ;  /* 0x0000009a6d6d7220 */ /* 0x080fe20000400000 */
[-C--:B------:R-:W-:Y:S01]  /*7110*/  FMUL R111, R111, R154.reuse ;  /* 0x0000009a6f6f7220 */ /* 0x080fe20000400000 */
[----:B------:R1:W-:Y:S01]  /*7120*/  @P3 STG.E desc[UR36][R6.64+0x20], R15 ;  /* 0x0000200f06003986 */ /* 0x0003e2000c101924 */
[----:B------:R-:W-:Y:S01]  /*7130*/  ISETP.GT.AND P3, PT, R0, 0x9, P1 ;  /* 0x000000090000780c */ /* 0x000fe20000f64270 */
[-C--:B------:R-:W-:Y:S01]  /*7140*/  FMUL R113, R113, R154.reuse ;  /* 0x0000009a71717220 */ /* 0x080fe20000400000 */
[-C--:B0-----:R-:W-:Y:S01]  /*7150*/  FMUL R21, R94, R154.reuse ;  /* 0x0000009a5e157220 */ /* 0x081fe20000400000 */
[-C--:B------:R-:W-:Y:S01]  /*7160*/  FMUL R115, R115, R154.reuse ;  /* 0x0000009a73737220 */ /* 0x080fe20000400000 */
[----:B------:R-:W-:Y:S01]  /*7170*/  @P4 STG.E desc[UR36][R6.64+0x24], R93 ;  /* 0x0000245d06004986 */ /* 0x000fe2000c101924 */
[C---:B------:R-:W-:Y:S01]  /*7180*/  ISETP.GT.AND P4, PT, R0.reuse, 0x10, P0 ;  /* 0x000000100000780c */ /* 0x040fe20000784270 */
[-C--:B------:R-:W-:Y:S01]  /*7190*/  FMUL R117, R117, R154.reuse ;  /* 0x0000009a75757220 */ /* 0x080fe20000400000 */
[-C--:B------:R-:W-:Y:S01]  /*71a0*/  FMUL R119, R119, R154.reuse ;  /* 0x0000009a77777220 */ /* 0x080fe20000400000 */
[-C--:B------:R-:W-:Y:S01]  /*71b0*/  FMUL R121, R121, R154.reuse ;  /* 0x0000009a79797220 */ /* 0x080fe20000400000 */
[----:B------:R0:W-:Y:S01]  /*71c0*/  @P2 STG.E desc[UR36][R12.64+0x20], R21 ;  /* 0x000020150c002986 */ /* 0x0001e2000c101924 */
[----:B------:R-:W-:Y:S01]  /*71d0*/  ISETP.GT.AND P2, PT, R0, 0x11, P0 ;  /* 0x000000110000780c */ /* 0x000fe20000744270 */
[-C--:B-1----:R-:W-:Y:S01]  /*71e0*/  FMUL R15, R98, R154.reuse ;  /* 0x0000009a620f7220 */ /* 0x082fe20000400000 */
        /* <DEDUP_REMOVED lines=27> */
[-C--:B0-----:R-:W-:Y:S01]  /*73a0*/  FMUL R15, R104, R154.reuse ;  /* 0x0000009a680f7220 */ /* 0x081fe20000400000 */
[----:B------:R-:W-:Y:S01]  /*73b0*/  IMAD.SHL.U32 R89, R4, 0x200, RZ ;  /* 0x0000020004597824 */ /* 0x000fe200078e00ff */
[----:B------:R-:W-:Y:S01]  /*73c0*/  @P3 STG.E desc[UR36][R6.64+0x64], R101 ;  /* 0x0000646506003986 */ /* 0x000fe2000c101924 */
[----:B------:R-:W-:Y:S01]  /*73d0*/  ISETP.GT.AND P3, PT, R0, 0x20, P0 ;  /* 0x000000200000780c */ /* 0x000fe20000764270 */
[-C--:B------:R-:W-:Y:S01]  /*73e0*/  FMUL R149, R149, R154.reuse ;  /* 0x0000009a95957220 */ /* 0x080fe20000400000 */
[----:B------:R-:W-:Y:S01]  /*73f0*/  SHF.L.U64.HI R5, R4, 0x9, R5 ;  /* 0x0000000904057819 */ /* 0x000fe20000010205 */
        /* <DEDUP_REMOVED lines=70> */
[----:B------:R-:W-:Y:S01]  /*7860*/  FMUL R87, R87, R154 ;  /* 0x0000009a57577220 */ /* 0x000fe20000400000 */
[----:B------:R-:W-:Y:S01]  /*7870*/  @P4 STG.E desc[UR36][R6.64+0xe4], R117 ;  /* 0x0000e47506004986 */ /* 0x000fe2000c101924 */
[----:B------:R-:W-:-:S04]  /*7880*/  ISETP.GT.AND P4, PT, R0, 0x40, P0 ;  /* 0x000000400000780c */ /* 0x000fc80000784270 */
[----:B------:R0:W-:Y:S01]  /*7890*/  @P2 STG.E desc[UR36][R12.64+0xe0], R21 ;  /* 0x0000e0150c002986 */ /* 0x0001e2000c101924 */
[----:B------:R-:W-:Y:S01]  /*78a0*/  ISETP.GT.AND P2, PT, R0, 0x41, P0 ;  /* 0x000000410000780c */ /* 0x000fe20000744270 */
[----:B-1----:R-:W-:Y:S02]  /*78b0*/  FMUL R15, R122, R154 ;  /* 0x0000009a7a0f7220 */ /* 0x002fe40000400000 */
[----:B------:R-:W-:Y:S01]  /*78c0*/  @P3 STG.E desc[UR36][R12.64+0xe4], R119 ;  /* 0x0000e4770c003986 */ /* 0x000fe2000c101924 */
[----:B------:R-:W-:-:S04]  /*78d0*/  ISETP.GT.AND P3, PT, R0, 0x40, P1 ;  /* 0x000000400000780c */ /* 0x000fc80000f64270 */
[----:B------:R1:W-:Y:S01]  /*78e0*/  @P4 STG.E desc[UR36][R6.64+0x100], R23 ;  /* 0x0001001706004986 */ /* 0x0003e2000c101924 */
[----:B------:R-:W-:Y:S01]  /*78f0*/  ISETP.GT.AND P4, PT, R0, 0x41, P1 ;  /* 0x000000410000780c */ /* 0x000fe20000f84270 */
[----:B0-----:R-:W-:-:S03]  /*7900*/  FMUL R21, R124, R154 ;  /* 0x0000009a7c157220 */ /* 0x001fc60000400000 */
[----:B------:R-:W-:Y:S01]  /*7910*/  @P2 STG.E desc[UR36][R6.64+0x104], R121 ;  /* 0x0001047906002986 */ /* 0x000fe2000c101924 */
[----:B------:R-:W-:-:S03]  /*7920*/  ISETP.GT.AND P2, PT, R0, 0x48, P0 ;  /* 0x000000480000780c */ /* 0x000fc60000744270 */
[----:B------:R0:W-:Y:S01]  /*7930*/  @P3 STG.E desc[UR36][R12.64+0x100], R15 ;  /* 0x0001000f0c003986 */ /* 0x0001e2000c101924 */
[----:B------:R-:W-:Y:S01]  /*7940*/  ISETP.GT.AND P3, PT, R0, 0x49, P0 ;  /* 0x000000490000780c */ /* 0x000fe20000764270 */
[----:B-1----:R-:W-:-:S03]  /*7950*/  FMUL R23, R126, R154 ;  /* 0x0000009a7e177220 */ /* 0x002fc60000400000 */
[----:B------:R-:W-:Y:S01]  /*7960*/  @P4 STG.E desc[UR36][R12.64+0x104], R123 ;  /* 0x0001047b0c004986 */ /* 0x000fe2000c101924 */
[----:B------:R-:W-:-:S04]  /*7970*/  ISETP.GT.AND P4, PT, R0, 0x48, P1 ;  /* 0x000000480000780c */ /* 0x000fc80000f84270 */
[----:B------:R1:W-:Y:S01]  /*7980*/  @P2 STG.E desc[UR36][R6.64+0x120], R21 ;  /* 0x0001201506002986 */ /* 0x0003e2000c101924 */
[----:B------:R-:W-:Y:S01]  /*7990*/  ISETP.GT.AND P2, PT, R0, 0x49, P1 ;  /* 0x000000490000780c */ /* 0x000fe20000f44270 */
[----:B0-----:R-:W-:Y:S02]  /*79a0*/  FMUL R15, R128, R154 ;  /* 0x0000009a800f7220 */ /* 0x001fe40000400000 */
[----:B------:R-:W-:Y:S01]  /*79b0*/  @P3 STG.E desc[UR36][R6.64+0x124], R125 ;  /* 0x0001247d06003986 */ /* 0x000fe2000c101924 */
[----:B------:R-:W-:-:S04]  /*79c0*/  ISETP.GT.AND P3, PT, R0, 0x50, P0 ;  /* 0x000000500000780c */ /* 0x000fc80000764270 */
[----:B------:R0:W-:Y:S01]  /*79d0*/  @P4 STG.E desc[UR36][R12.64+0x120], R23 ;  /* 0x000120170c004986 */ /* 0x0001e2000c101924 */
[----:B------:R-:W-:Y:S01]  /*79e0*/  ISETP.GT.AND P4, PT, R0, 0x51, P0 ;  /* 0x000000510000780c */ /* 0x000fe20000784270 */
[----:B-1----:R-:W-:-:S03]  /*79f0*/  FMUL R21, R130, R154 ;  /* 0x0000009a82157220 */ /* 0x002fc60000400000 */
[----:B------:R-:W-:Y:S01]  /*7a00*/  @P2 STG.E desc[UR36][R12.64+0x124], R127 ;  /* 0x0001247f0c002986 */ /* 0x000fe2000c101924 */
[----:B------:R-:W-:-:S03]  /*7a10*/  ISETP.GT.AND P2, PT, R0, 0x50, P1 ;  /* 0x000000500000780c */ /* 0x000fc60000f44270 */
[----:B------:R1:W-:Y:S01]  /*7a20*/  @P3 STG.E desc[UR36][R6.64+0x140], R15 ;  /* 0x0001400f06003986 */ /* 0x0003e2000c101924 */
[----:B------:R-:W-:Y:S01]  /*7a30*/  ISETP.GT.AND P3, PT, R0, 0x51, P1 ;  /* 0x000000510000780c */ /* 0x000fe20000f64270 */
[----:B0-----:R-:W-:-:S03]  /*7a40*/  FMUL R23, R132, R154 ;  /* 0x0000009a84177220 */ /* 0x001fc60000400000 */
        /* <DEDUP_REMOVED lines=41> */
[C---:B------:R-:W-:Y:S02]  /*7ce0*/  ISETP.GT.AND P2, PT, R0.reuse, 0x78, P0 ;  /* 0x000000780000780c */ /* 0x040fe40000744270 */
[C---:B------:R-:W-:Y:S01]  /*7cf0*/  ISETP.GT.AND P0, PT, R0.reuse, 0x79, P0 ;  /* 0x000000790000780c */ /* 0x040fe20000704270 */
[----:B------:R0:W-:Y:S01]  /*7d00*/  @P3 STG.E desc[UR36][R12.64+0x1c0], R15 ;  /* 0x0001c00f0c003986 */ /* 0x0001e2000c101924 */
[C---:B------:R-:W-:Y:S02]  /*7d10*/  ISETP.GT.AND P3, PT, R0.reuse, 0x78, P1 ;  /* 0x000000780000780c */ /* 0x040fe40000f64270 */
[----:B------:R-:W-:Y:S01]  /*7d20*/  ISETP.GT.AND P1, PT, R0, 0x79, P1 ;  /* 0x000000790000780c */ /* 0x000fe20000f24270 */
[----:B-1----:R-:W-:Y:S01]  /*7d30*/  FMUL R23, R150, R154 ;  /* 0x0000009a96177220 */ /* 0x002fe20000400000 */
[----:B------:R-:W-:Y:S05]  /*7d40*/  @P4 STG.E desc[UR36][R12.64+0x1c4], R147 ;  /* 0x0001c4930c004986 */ /* 0x000fea000c101924 */
[----:B------:R1:W-:Y:S01]  /*7d50*/  @P2 STG.E desc[UR36][R6.64+0x1e0], R21 ;  /* 0x0001e01506002986 */ /* 0x0003e2000c101924 */
[----:B------:R-:W-:-:S03]  /*7d60*/  IADD3 R14, P2, P4, R11, R6, R89 ;  /* 0x000000060b0e7210 */ /* 0x000fc60007c5e059 */
[----:B------:R-:W-:Y:S01]  /*7d70*/  @P0 STG.E desc[UR36][R6.64+0x1e4], R149 ;  /* 0x0001e49506000986 */ /* 0x000fe2000c101924 */
[-C--:B0-----:R-:W-:Y:S02]  /*7d80*/  IADD3.X R15, R9, R7.reuse, R5, P2, P4 ;  /* 0x00000007090f7210 */ /* 0x081fe400017e8405 */
[----:B------:R-:W-:Y:S01]  /*7d90*/  ISETP.GT.AND P2, PT, R157, 0x80, PT ;  /* 0x000000809d00780c */ /* 0x000fe20003f44270 */
[----:B------:R0:W-:Y:S01]  /*7da0*/  @P3 STG.E desc[UR36][R12.64+0x1e0], R23 ;  /* 0x0001e0170c003986 */ /* 0x0001e2000c101924 */
[----:B------:R-:W-:Y:S02]  /*7db0*/  IADD3 R4, P4, R89, R6, RZ ;  /* 0x0000000659047210 */ /* 0x000fe40007f9e0ff */
[----:B------:R-:W-:Y:S01]  /*7dc0*/  ISETP.GT.AND P0, PT, R0, RZ, P2 ;  /* 0x000000ff0000720c */ /* 0x000fe20001704270 */
[----:B-1----:R-:W-:Y:S01]  /*7dd0*/  FMUL R21, R24, R154 ;  /* 0x0000009a18157220 */ /* 0x002fe20000400000 */
[----:B------:R-:W-:Y:S01]  /*7de0*/  ISETP.GT.AND P3, PT, R157, 0x88, PT ;  /* 0x000000889d00780c */ /* 0x000fe20003f64270 */
[----:B------:R1:W-:Y:S01]  /*7df0*/  @P1 STG.E desc[UR36][R12.64+0x1e4], R151 ;  /* 0x0001e4970c001986 */ /* 0x0003e2000c101924 */
[----:B------:R-:W-:-:S02]  /*7e00*/  IADD3.X R5, R5, R7, RZ, P4, !PT ;  /* 0x0000000705057210 */ /* 0x000fc400027fe4ff */
[C---:B------:R-:W-:Y:S02]  /*7e10*/  ISETP.GT.AND P1, PT, R0.reuse, 0x1, P2 ;  /* 0x000000010000780c */ /* 0x040fe40001724270 */
[----:B------:R-:W-:Y:S01]  /*7e20*/  ISETP.GT.AND P4, PT, R0, RZ, P3 ;  /* 0x000000ff0000720c */ /* 0x000fe20001f84270 */
[----:B0-----:R-:W-:-:S04]  /*7e30*/  FMUL R23, R26, R154 ;  /* 0x0000009a1a177220 */ /* 0x001fc80000400000 */
[----:B------:R-:W-:Y:S01]  /*7e40*/  @P0 STG.E desc[UR36][R4.64], R21 ;  /* 0x0000001504000986 */ /* 0x000fe2000c101924 */
[----:B------:R-:W-:Y:S01]  /*7e50*/  IADD3 R6, P0, R11, R4, RZ ;  /* 0x000000040b067210 */ /* 0x000fe20007f1e0ff */
[----:B-1----:R-:W-:-:S04]  /*7e60*/  FMUL R13, R28, R154 ;  /* 0x0000009a1c0d7220 */ /* 0x002fc80000400000 */
[----:B------:R-:W-:Y:S01]  /*7e70*/  IMAD.X R7, R9, 0x1, R5, P0 ;  /* 0x0000000109077824 */ /* 0x000fe200000e0605 */
[----:B------:R-:W-:Y:S01]  /*7e80*/  @P1 STG.E desc[UR36][R4.64+0x4], R25 ;  /* 0x0000041904001986 */ /* 0x000fe2000c101924 */
[C---:B------:R-:W-:Y:S02]  /*7e90*/  ISETP.GT.AND P1, PT, R0.reuse, 0x1, P3 ;  /* 0x000000010000780c */ /* 0x040fe40001f24270 */
[C---:B------:R-:W-:Y:S01]  /*7ea0*/  ISETP.GT.AND P0, PT, R0.reuse, 0x8, P2 ;  /* 0x000000080000780c */ /* 0x040fe20001704270 */
[----:B------:R-:W-:Y:S01]  /*7eb0*/  @P4 STG.E desc[UR36][R6.64], R23 ;  /* 0x0000001706004986 */ /* 0x000fe2000c101924 */
[----:B------:R-:W-:-:S09]  /*7ec0*/  ISETP.GT.AND P4, PT, R0, 0x9, P2 ;  /* 0x000000090000780c */ /* 0x000fd20001784270 */
[----:B------:R0:W-:Y:S01]  /*7ed0*/  @P1 STG.E desc[UR36][R6.64+0x4], R27 ;  /* 0x0000041b06001986 */ /* 0x0001e2000c101924 */
[----:B------:R-:W-:-:S03]  /*7ee0*/  ISETP.GT.AND P1, PT, R0, 0x8, P3 ;  /* 0x000000080000780c */ /* 0x000fc60001f24270 */
[----:B------:R1:W-:Y:S01]  /*7ef0*/  @P0 STG.E desc[UR36][R4.64+0x20], R13 ;  /* 0x0000200d04000986 */ /* 0x0003e2000c101924 */
[----:B------:R-:W-:Y:S01]  /*7f00*/  IADD3 R8, P0, R11, R4, RZ ;  /* 0x000000040b087210 */ /* 0x000fe20007f1e0ff */
[-C--:B------:R-:W-:Y:S02]  /*7f10*/  FMUL R11, R30, R154.reuse ;  /* 0x0000009a1e0b7220 */ /* 0x080fe40000400000 */
[----:B------:R-:W-:Y:S01]  /*7f20*/  @P4 STG.E desc[UR36][R4.64+0x24], R29 ;  /* 0x0000241d04004986 */ /* 0x000fe2000c101924 */
[C---:B------:R-:W-:Y:S01]  /*7f30*/  ISETP.GT.AND P4, PT, R0.reuse, 0x9, P3 ;  /* 0x000000090000780c */ /* 0x040fe20001f84270 */
[----:B------:R-:W-:Y:S01]  /*7f40*/  IMAD.X R9, R9, 0x1, R5, P0 ;  /* 0x0000000109097824 */ /* 0x000fe200000e0605 */
[----:B------:R-:W-:Y:S01]  /*7f50*/  ISETP.GT.AND P0, PT, R0, 0x10, P2 ;  /* 0x000000100000780c */ /* 0x000fe20001704270 */
[----:B0-----:R-:W-:-:S03]  /*7f60*/  FMUL R7, R32, R154 ;  /* 0x0000009a20077220 */ /* 0x001fc60000400000 */
[----:B------:R0:W-:Y:S01]  /*7f70*/  @P1 STG.E desc[UR36][R8.64+0x20], R11 ;  /* 0x0000200b08001986 */ /* 0x0001e2000c101924 */
[----:B------:R-:W-:Y:S01]  /*7f80*/  ISETP.GT.AND P1, PT, R0, 0x11, P2 ;  /* 0x000000110000780c */ /* 0x000fe20001724270 */
[----:B-1----:R-:W-:-:S05]  /*7f90*/  FMUL R13, R34, R154 ;  /* 0x0000009a220d7220 */ /* 0x002fca0000400000 */
[----:B------:R-:W-:Y:S01]  /*7fa0*/  @P4 STG.E desc[UR36][R14.64+0x24], R31 ;  /* 0x0000241f0e004986 */ /* 0x000fe2000c101924 */
[----:B------:R-:W-:-:S03]  /*7fb0*/  ISETP.GT.AND P4, PT, R0, 0x10, P3 ;  /* 0x000000100000780c */ /* 0x000fc60001f84270 */
[----:B------:R1:W-:Y:S01]  /*7fc0*/  @P0 STG.E desc[UR36][R4.64+0x40], R7 ;  /* 0x0000400704000986 */ /* 0x0003e2000c101924 */
[----:B------:R-:W-:Y:S01]  /*7fd0*/  ISETP.GT.AND P0, PT, R0, 0x11, P3 ;  /* 0x000000110000780c */ /* 0x000fe20001f04270 */
[-C--:B0-----:R-:W-:Y:S01]  /*7fe0*/  FMUL R9, R36, R154.reuse ;  /* 0x0000009a24097220 */ /* 0x081fe20000400000 */
[----:B------:R-:W-:Y:S01]  /*7ff0*/  FMUL R11, R38, R154 ;  /* 0x0000009a260b7220 */ /* 0x000fe20000400000 */
[----:B------:R-:W-:Y:S01]  /*8000*/  @P1 STG.E desc[UR36][R4.64+0x44], R33 ;  /* 0x0000442104001986 */ /* 0x000fe2000c101924 */
[----:B------:R-:W-:-:S05]  /*8010*/  ISETP.GT.AND P1, PT, R0, 0x18, P2 ;  /* 0x000000180000780c */ /* 0x000fca0001724270 */
[----:B------:R-:W-:Y:S01]  /*8020*/  @P4 MOV R6, R14 ;  /* 0x0000000e00064202 */ /* 0x000fe20000000f00 */
[----:B-1----:R-:W-:-:S05]  /*8030*/  @P4 IMAD.MOV.U32 R7, RZ, RZ, R15 ;  /* 0x000000ffff074224 */ /* 0x002fca00078e000f */
[----:B------:R0:W-:Y:S01]  /*8040*/  @P4 STG.E desc[UR36][R6.64+0x40], R13 ;  /* 0x0000400d06004986 */ /* 0x0001e2000c101924 */
[----:B------:R-:W-:Y:S01]  /*8050*/  ISETP.GT.AND P4, PT, R0, 0x19, P2 ;  /* 0x000000190000780c */ /* 0x000fe20001784270 */
[----:B0-----:R-:W-:Y:S01]  /*8060*/  @P0 IMAD.MOV.U32 R6, RZ, RZ, R14 ;  /* 0x000000ffff060224 */ /* 0x001fe200078e000e */
[----:B------:R-:W-:Y:S01]  /*8070*/  @P0 MOV R7, R15 ;  /* 0x0000000f00070202 */ /* 0x000fe20000000f00 */
[----:B------:R-:W-:-:S04]  /*8080*/  FMUL R13, R40, R154 ;  /* 0x0000009a280d7220 */ /* 0x000fc80000400000 */
[----:B------:R0:W-:Y:S01]  /*8090*/  @P0 STG.E desc[UR36][R6.64+0x44], R35 ;  /* 0x0000442306000986 */ /* 0x0001e2000c101924 */
[----:B------:R-:W-:-:S03]  /*80a0*/  ISETP.GT.AND P0, PT, R0, 0x18, P3 ;  /* 0x000000180000780c */ /* 0x000fc60001f04270 */
[----:B------:R1:W-:Y:S01]  /*80b0*/  @P1 STG.E desc[UR36][R4.64+0x60], R9 ;  /* 0x0000600904001986 */ /* 0x0003e2000c101924 */
[----:B------:R-:W-:-:S03]  /*80c0*/  ISETP.GT.AND P1, PT, R0, 0x19, P3 ;  /* 0x000000190000780c */ /* 0x000fc60001f24270 */
[----:B------:R-:W-:Y:S01]  /*80d0*/  @P4 STG.E desc[UR36][R4.64+0x64], R37 ;  /* 0x0000642504004986 */ /* 0x000fe2000c101924 */
[----:B------:R-:W-:-:S05]  /*80e0*/  ISETP.GT.AND P4, PT, R0, 0x20, P2 ;  /* 0x000000200000780c */ /* 0x000fca0001784270 */
[----:B0-----:R-:W-:Y:S02]  /*80f0*/  @P0 IMAD.MOV.U32 R6, RZ, RZ, R14 ;  /* 0x000000ffff060224 */ /* 0x001fe400078e000e */
[----:B------:R-:W-:Y:S02]  /*8100*/  @P0 IMAD.MOV.U32 R7, RZ, RZ, R15 ;  /* 0x000000ffff070224 */ /* 0x000fe400078e000f */
[----:B-1----:R-:W-:-:S03]  /*8110*/  FMUL R9, R42, R154 ;  /* 0x0000009a2a097220 */ /* 0x002fc60000400000 */
[----:B------:R0:W-:Y:S01]  /*8120*/  @P0 STG.E desc[UR36][R6.64+0x60], R11 ;  /* 0x0000600b06000986 */ /* 0x0001e2000c101924 */
[----:B------:R-:W-:Y:S02]  /*8130*/  ISETP.GT.AND P0, PT, R0, 0x21, P2 ;  /* 0x000000210000780c */ /* 0x000fe40001704270 */
[----:B0-----:R-:W-:Y:S01]  /*8140*/  @P1 MOV R6, R14 ;  /* 0x0000000e00061202 */ /* 0x001fe20000000f00 */
[----:B------:R-:W-:Y:S02]  /*8150*/  @P1 IMAD.MOV.U32 R7, RZ, RZ, R15 ;  /* 0x000000ffff071224 */ /* 0x000fe400078e000f */
[----:B------:R-:W-:-:S03]  /*8160*/  FMUL R11, R44, R154 ;  /* 0x0000009a2c0b7220 */ /* 0x000fc60000400000 */
[----:B------:R0:W-:Y:S01]  /*8170*/  @P1 STG.E desc[UR36][R6.64+0x64], R39 ;  /* 0x0000642706001986 */ /* 0x0001e2000c101924 */
[----:B------:R-:W-:-:S03]  /*8180*/  ISETP.GT.AND P1, PT, R0, 0x20, P3 ;  /* 0x000000200000780c */ /* 0x000fc60001f24270 */
[----:B------:R1:W-:Y:S01]  /*8190*/  @P4 STG.E desc[UR36][R4.64+0x80], R13 ;  /* 0x0000800d04004986 */ /* 0x0003e2000c101924 */
[----:B------:R-:W-:-:S03]  /*81a0*/  ISETP.GT.AND P4, PT, R0, 0x21, P3 ;  /* 0x000000210000780c */ /* 0x000fc60001f84270 */
[----:B------:R-:W-:Y:S01]  /*81b0*/  @P0 STG.E desc[UR36][R4.64+0x84], R41 ;  /* 0x0000842904000986 */ /* 0x000fe2000c101924 */
[----:B------:R-:W-:-:S05]  /*81c0*/  ISETP.GT.AND P0, PT, R0, 0x28, P2 ;  /* 0x000000280000780c */ /* 0x000fca0001704270 */
[----:B0-----:R-:W-:Y:S01]  /*81d0*/  @P1 IMAD.MOV.U32 R6, RZ, RZ, R14 ;  /* 0x000000ffff061224 */ /* 0x001fe200078e000e */
[----:B------:R-:W-:Y:S01]  /*81e0*/  @P1 MOV R7, R15 ;  /* 0x0000000f00071202 */ /* 0x000fe20000000f00 */
[----:B-1----:R-:W-:-:S04]  /*81f0*/  FMUL R13, R46, R154 ;  /* 0x0000009a2e0d7220 */ /* 0x002fc80000400000 */
[----:B------:R0:W-:Y:S01]  /*8200*/  @P1 STG.E desc[UR36][R6.64+0x80], R9 ;  /* 0x0000800906001986 */ /* 0x0001e2000c101924 */
[----:B------:R-:W-:Y:S01]  /*8210*/  ISETP.GT.AND P1, PT, R0, 0x29, P2 ;  /* 0x000000290000780c */ /* 0x000fe20001724270 */
[----:B0-----:R-:W-:Y:S02]  /*8220*/  @P4 IMAD.MOV.U32 R6, RZ, RZ, R14 ;  /* 0x000000ffff064224 */ /* 0x001fe400078e000e */
[----:B------:R-:W-:Y:S01]  /*8230*/  FMUL R9, R48, R154 ;  /* 0x0000009a30097220 */ /* 0x000fe20000400000 */
[----:B------:R-:W-:-:S05]  /*8240*/  @P4 IMAD.MOV.U32 R7, RZ, RZ, R15 ;  /* 0x000000ffff074224 */ /* 0x000fca00078e000f */
[----:B------:R0:W-:Y:S01]  /*8250*/  @P4 STG.E desc[UR36][R6.64+0x84], R43 ;  /* 0x0000842b06004986 */ /* 0x0001e2000c101924 */
[----:B------:R-:W-:-:S03]  /*8260*/  ISETP.GT.AND P4, PT, R0, 0x28, P3 ;  /* 0x000000280000780c */ /* 0x000fc60001f84270 */
[----:B------:R1:W-:Y:S01]  /*8270*/  @P0 STG.E desc[UR36][R4.64+0xa0], R11 ;  /* 0x0000a00b04000986 */ /* 0x0003e2000c101924 */
[----:B------:R-:W-:-:S03]  /*8280*/  ISETP.GT.AND P0, PT, R0, 0x29, P3 ;  /* 0x000000290000780c */ /* 0x000fc60001f04270 */
[----:B------:R-:W-:Y:S01]  /*8290*/  @P1 STG.E desc[UR36][R4.64+0xa4], R45 ;  /* 0x0000a42d04001986 */ /* 0x000fe2000c101924 */
[----:B------:R-:W-:-:S05]  /*82a0*/  ISETP.GT.AND P1, PT, R0, 0x30, P2 ;  /* 0x000000300000780c */ /* 0x000fca0001724270 */
[----:B0-----:R-:W-:Y:S01]  /*82b0*/  @P4 MOV R6, R14 ;  /* 0x0000000e00064202 */ /* 0x001fe20000000f00 */
[----:B------:R-:W-:Y:S02]  /*82c0*/  @P4 IMAD.MOV.U32 R7, RZ, RZ, R15 ;  /* 0x000000ffff074224 */ /* 0x000fe400078e000f */
[----:B-1----:R-:W-:-:S03]  /*82d0*/  FMUL R11, R50, R154 ;  /* 0x0000009a320b7220 */ /* 0x002fc60000400000 */
        /* <DEDUP_REMOVED lines=122> */
[C---:B------:R-:W-:Y:S02]  /*8a80*/  ISETP.GT.AND P1, PT, R0.reuse, 0x78, P2 ;  /* 0x000000780000780c */ /* 0x040fe40001724270 */
[----:B------:R-:W-:-:S03]  /*8a90*/  ISETP.GT.AND P2, PT, R0, 0x79, P2 ;  /* 0x000000790000780c */ /* 0x000fc60001744270 */
[----:B0-----:R-:W-:Y:S01]  /*8aa0*/  @P4 MOV R6, R14 ;  /* 0x0000000e00064202 */ /* 0x001fe20000000f00 */
[----:B------:R-:W-:Y:S02]  /*8ab0*/  @P4 IMAD.MOV.U32 R7, RZ, RZ, R15 ;  /* 0x000000ffff074224 */ /* 0x000fe400078e000f */
[----:B-1----:R-:W-:-:S03]  /*8ac0*/  FMUL R11, R86, R154 ;  /* 0x0000009a560b7220 */ /* 0x002fc60000400000 */
[----:B------:R0:W-:Y:S01]  /*8ad0*/  @P4 STG.E desc[UR36][R6.64+0x1c0], R13 ;  /* 0x0001c00d06004986 */ /* 0x0001e2000c101924 */
[C---:B------:R-:W-:Y:S02]  /*8ae0*/  ISETP.GT.AND P4, PT, R0.reuse, 0x78, P3 ;  /* 0x000000780000780c */ /* 0x040fe40001f84270 */
[----:B------:R-:W-:Y:S01]  /*8af0*/  ISETP.GT.AND P3, PT, R0, 0x79, P3 ;  /* 0x000000790000780c */ /* 0x000fe20001f64270 */
[----:B0-----:R-:W-:Y:S01]  /*8b00*/  @P0 IMAD.MOV.U32 R6, RZ, RZ, R14 ;  /* 0x000000ffff060224 */ /* 0x001fe200078e000e */
[----:B------:R-:W-:-:S05]  /*8b10*/  @P0 MOV R7, R15 ;  /* 0x0000000f00070202 */ /* 0x000fca0000000f00 */
[----:B------:R-:W-:Y:S04]  /*8b20*/  @P0 STG.E desc[UR36][R6.64+0x1c4], R83 ;  /* 0x0001c45306000986 */ /* 0x000fe8000c101924 */
[----:B------:R-:W-:Y:S04]  /*8b30*/  @P1 STG.E desc[UR36][R4.64+0x1e0], R9 ;  /* 0x0001e00904001986 */ /* 0x000fe8000c101924 */
[----:B------:R0:W-:Y:S02]  /*8b40*/  @P2 STG.E desc[UR36][R4.64+0x1e4], R85 ;  /* 0x0001e45504002986 */ /* 0x0001e4000c101924 */
[----:B0-----:R-:W-:-:S02]  /*8b50*/  @P4 IMAD.MOV.U32 R4, RZ, RZ, R14 ;  /* 0x000000ffff044224 */ /* 0x001fc400078e000e */
[----:B------:R-:W-:-:S05]  /*8b60*/  @P4 IMAD.MOV.U32 R5, RZ, RZ, R15 ;  /* 0x000000ffff054224 */ /* 0x000fca00078e000f */
[----:B------:R0:W-:Y:S04]  /*8b70*/  @P4 STG.E desc[UR36][R4.64+0x1e0], R11 ;  /* 0x0001e00b04004986 */ /* 0x0001e8000c101924 */
[----:B------:R0:W-:Y:S02]  /*8b80*/  @P3 STG.E desc[UR36][R14.64+0x1e4], R87 ;  /* 0x0001e4570e003986 */ /* 0x0001e4000c101924 */
.L_x_284:
[----:B------:R-:W-:Y:S05]  /*8b90*/  BSYNC B0 ;  /* 0x0000000000007941 */ /* 0x000fea0003800000 */
.L_x_32:
[----:B------:R-:W-:Y:S01]  /*8ba0*/  ULDC UR4, c[0x0][0xc] ;  /* 0x0000030000047ab9 */ /* 0x000fe20000000800 */
[----:B------:R-:W-:Y:S01]  /*8bb0*/  ULDC UR5, c[0x0][0x10] ;  /* 0x0000040000057ab9 */ /* 0x000fe20000000800 */
[----:B0-----:R-:W0:Y:S01]  /*8bc0*/  LDC R5, c[0x0][0x14] ;  /* 0x00000500ff057b82 */ /* 0x001e220000000800 */
[----:B------:R-:W-:Y:S01]  /*8bd0*/  UIMAD.WIDE.U32 UR4, UR4, UR5, URZ ;  /* 0x00000005040472a5 */ /* 0x000fe2000f8e003f */
[----:B------:R-:W-:Y:S01]  /*8be0*/  PRMT R0, RZ, 0x7610, R0 ;  /* 0x00007610ff007816 */ /* 0x000fe20000000000 */
[----:B------:R-:W-:Y:S02]  /*8bf0*/  IMAD.MOV.U32 R153, RZ, RZ, -0x1 ;  /* 0xffffffffff997424 */ /* 0x000fe400078e00ff */
[----:B------:R-:W-:Y:S02]  /*8c00*/  IMAD.MOV.U32 R23, RZ, RZ, -0x1 ;  /* 0xffffffffff177424 */ /* 0x000fe400078e00ff */
[----:B0-----:R-:W-:-:S04]  /*8c10*/  IMAD.WIDE.U32 R16, R5, UR4, R16 ;  /* 0x0000000405107c25 */ /* 0x001fc8000f8e0010 */
[----:B------:R-:W-:Y:S01]  /*8c20*/  IMAD R5, R5, UR5, RZ ;  /* 0x0000000505057c24 */ /* 0x000fe2000f8e02ff */
[----:B------:R-:W-:Y:S02]  /*8c30*/  ULDC.64 UR4, c[0x0][0x650] ;  /* 0x0001940000047ab9 */ /* 0x000fe40000000a00 */
[----:B------:R-:W-:Y:S02]  /*8c40*/  ISETP.GE.U32.AND P0, PT, R16, UR4, PT ;  /* 0x0000000410007c0c */ /* 0x000fe4000bf06070 */
[----:B------:R-:W-:-:S04]  /*8c50*/  IADD3 R17, R17, R5, RZ ;  /* 0x0000000511117210 */ /* 0x000fc80007ffe0ff */
[----:B------:R-:W-:-:S13]  /*8c60*/  ISETP.GE.U32.AND.EX P0, PT, R17, UR5, PT, P0 ;  /* 0x0000000511007c0c */ /* 0x000fda000bf06100 */
[----:B------:R-:W-:Y:S05]  /*8c70*/  @P0 BRA `(.L_x_285) ;  /* 0x0000000400640947 */ /* 0x000fea0003800000 */
[----:B---3--:R-:W0:Y:S01]  /*8c80*/  S2R R12, SR_CTAID.X ;  /* 0x00000000000c7919 */ /* 0x008e220000002500 */
[----:B------:R-:W3:Y:S01]  /*8c90*/  LDC.64 R10, c[0x0][0x628] ;  /* 0x00018a00ff0a7b82 */ /* 0x000ee20000000a00 */
[----:B------:R-:W-:Y:S01]  /*8ca0*/  ULDC UR4, c[0x0][0x150] ;  /* 0x0000540000047ab9 */ /* 0x000fe20000000800 */
[----:B------:R-:W-:Y:S01]  /*8cb0*/  MOV R8, R16 ;  /* 0x0000001000087202 */ /* 0x000fe20000000f00 */
[----:B------:R-:W0:Y:S01]  /*8cc0*/  S2R R24, SR_CTAID.Y ;  /* 0x0000000000187919 */ /* 0x000e220000002600 */
[----:B------:R-:W-:-:S04]  /*8cd0*/  IMAD.MOV.U32 R9, RZ, RZ, R17 ;  /* 0x000000ffff097224 */ /* 0x000fc800078e0011 */
[----:B--2---:R-:W2:Y:S08]  /*8ce0*/  LDC R21, c[0x0][0x144] ;  /* 0x00005100ff157b82 */ /* 0x004eb00000000800 */
[----:B------:R-:W1:Y:S08]  /*8cf0*/  LDC R0, c[0x0][0x630] ;  /* 0x00018c00ff007b82 */ /* 0x000e700000000800 */
[----:B------:R-:W1:Y:S01]  /*8d00*/  LDC.64 R14, c[0x0][0x620] ;  /* 0x00018800ff0e7b82 */ /* 0x000e620000000a00 */
[----:B---3--:R-:W-:-:S04]  /*8d10*/  ISETP.NE.U32.AND P0, PT, R10, RZ, PT ;  /* 0x000000ff0a00720c */ /* 0x008fc80003f05070 */
[----:B------:R-:W-:Y:S02]  /*8d20*/  ISETP.NE.AND.EX P0, PT, R11, RZ, PT, P0 ;  /* 0x000000ff0b00720c */ /* 0x000fe40003f05300 */
[----:B0-----:R-:W-:-:S05]  /*8d30*/  I2FP.F32.U32 R3, R12 ;  /* 0x0000000c00037245 */ /* 0x001fca0000201000 */
[----:B------:R-:W-:-:S04]  /*8d40*/  FMUL R3, R3, UR4 ;  /* 0x0000000403037c20 */ /* 0x000fc80008400000 */
[----:B------:R0:W3:Y:S02]  /*8d50*/  F2I.U32.TRUNC.NTZ R20, R3 ;  /* 0x0000000300147305 */ /* 0x0000e4000020f000 */
[----:B--2---:R-:W-:Y:S05]  /*8d60*/  @!P0 BRA `(.L_x_286) ;  /* 0x0000000000288947 */ /* 0x004fea0003800000 */
[----:B0-----:R-:W0:Y:S02]  /*8d70*/  LDC R3, c[0x0][0x634] ;  /* 0x00018d00ff037b82 */ /* 0x001e240000000800 */
[----:B0-----:R-:W-:-:S05]  /*8d80*/  IADD3 R3, P0, R16, R3, RZ ;  /* 0x0000000310037210 */ /* 0x001fca0007f1e0ff */
[----:B------:R-:W-:-:S04]  /*8d90*/  IMAD.X R13, RZ, RZ, R17, P0 ;  /* 0x000000ffff0d7224 */ /* 0x000fc800000e0611 */
[----:B------:R-:W-:-:S04]  /*8da0*/  IMAD.WIDE.U32 R4, R13, R10, RZ ;  /* 0x0000000a0d047225 */ /* 0x000fc800078e00ff */
[----:B------:R-:W-:-:S04]  /*8db0*/  IMAD.WIDE.U32 R6, P0, R3, R11, R4 ;  /* 0x0000000b03067225 */ /* 0x000fc80007800004 */
[----:B------:R-:W-:Y:S01]  /*8dc0*/  IMAD.WIDE.U32 R4, R3, R10, RZ ;  /* 0x0000000a03047225 */ /* 0x000fe200078e00ff */
[----:B------:R-:W-:-:S03]  /*8dd0*/  IADD3.X R9, RZ, RZ, RZ, P0, !PT ;  /* 0x000000ffff097210 */ /* 0x000fc600007fe4ff */
[----:B------:R-:W-:Y:S01]  /*8de0*/  IMAD.MOV.U32 R8, RZ, RZ, R7 ;  /* 0x000000ffff087224 */ /* 0x000fe200078e0007 */
[----:B------:R-:W-:-:S05]  /*8df0*/  IADD3 RZ, P0, R5, R6, RZ ;  /* 0x0000000605ff7210 */ /* 0x000fca0007f1e0ff */
[----:B------:R-:W-:-:S08]  /*8e00*/  IMAD.WIDE.U32.X R8, R13, R11, R8, P0 ;  /* 0x0000000b0d087225 */ /* 0x000fd000000e0408 */
.L_x_286:
[----:B------:R-:W2:Y:S01]  /*8e10*/  LDC.64 R30, c[0x0][0x640] ;  /* 0x00019000ff1e7b82 */ /* 0x000ea20000000a00 */
[-CC-:B-1----:R-:W-:Y:S01]  /*8e20*/  SHF.R.U64 R23, R8, R0.reuse, R9.reuse ;  /* 0x0000000008177219 */ /* 0x182fe20000001209 */
[----:B------:R-:W-:Y:S01]  /*8e30*/  ULDC UR4, c[0x0][0x154] ;  /* 0x0000550000047ab9 */ /* 0x000fe20000000800 */
[----:B------:R-:W-:Y:S02]  /*8e40*/  SHF.R.U32.HI R0, RZ, R0, R9 ;  /* 0x00000000ff007219 */ /* 0x000fe40000011609 */
[----:B0-----:R-:W-:Y:S02]  /*8e50*/  IADD3 R3, P0, RZ, -R23, RZ ;  /* 0x80000017ff037210 */ /* 0x001fe40007f1e0ff */
[----:B---3--:R-:W-:Y:S01]  /*8e60*/  IADD3 R20, -R20, RZ, RZ ;  /* 0x000000ff14147210 */ /* 0x008fe20007ffe1ff */
[----:B------:R-:W0:Y:S01]  /*8e70*/  LDC R6, c[0x0][0x618] ;  /* 0x00018600ff067b82 */ /* 0x000e220000000800 */
[----:B------:R-:W-:Y:S01]  /*8e80*/  MOV R7, 0x1 ;  /* 0x0000000100077802 */ /* 0x000fe20000000f00 */
[----:B------:R-:W-:-:S02]  /*8e90*/  IMAD.X R5, RZ, RZ, ~R0, P0 ;  /* 0x000000ffff057224 */ /* 0x000fc400000e0e00 */
[----:B------:R-:W-:Y:S02]  /*8ea0*/  IMAD R26, R21, R20, R12 ;  /* 0x00000014151a7224 */ /* 0x000fe400078e020c */
[-C--:B------:R-:W-:Y:S02]  /*8eb0*/  IMAD R0, R5, R14.reuse, RZ ;  /* 0x0000000e05007224 */ /* 0x080fe400078e02ff */
[----:B------:R-:W1:Y:S01]  /*8ec0*/  LDC R8, c[0x0][0x608] ;  /* 0x00018200ff087b82 */ /* 0x000e620000000800 */
[----:B------:R-:W-:-:S04]  /*8ed0*/  IMAD.WIDE.U32 R4, R3, R14, R16 ;  /* 0x0000000e03047225 */ /* 0x000fc800078e0010 */
[----:B------:R-:W-:Y:S01]  /*8ee0*/  IMAD R3, R3, R15, R0 ;  /* 0x0000000f03037224 */ /* 0x000fe200078e0200 */
[----:B------:R-:W-:Y:S02]  /*8ef0*/  I2FP.F32.U32 R0, R24 ;  /* 0x0000001800007245 */ /* 0x000fe40000201000 */
[----:B------:R-:W3:Y:S01]  /*8f00*/  LDC R28, c[0x0][0x658] ;  /* 0x00019600ff1c7b82 */ /* 0x000ee20000000800 */
[----:B------:R-:W-:Y:S01]  /*8f10*/  IMAD.IADD R3, R5, 0x1, R3 ;  /* 0x0000000105037824 */ /* 0x000fe200078e0203 */
[----:B--2---:R-:W-:Y:S01]  /*8f20*/  ISETP.NE.U32.AND P0, PT, R30, RZ, PT ;  /* 0x000000ff1e00720c */ /* 0x004fe20003f05070 */
[----:B------:R-:W-:Y:S01]  /*8f30*/  FMUL R0, R0, UR4 ;  /* 0x0000000400007c20 */ /* 0x000fe20008400000 */
[----:B------:R-:W-:Y:S02]  /*8f40*/  IMAD.MOV.U32 R5, RZ, RZ, -0x1 ;  /* 0xffffffffff057424 */ /* 0x000fe400078e00ff */
[----:B------:R-:W-:Y:S01]  /*8f50*/  ISETP.NE.AND.EX P0, PT, R31, RZ, PT, P0 ;  /* 0x000000ff1f00720c */ /* 0x000fe20003f05300 */
[----:B------:R2:W2:Y:S01]  /*8f60*/  F2I.U32.TRUNC.NTZ R14, R0 ;  /* 0x00000000000e7305 */ /* 0x0004a2000020f000 */
[----:B------:R-:W2:Y:S01]  /*8f70*/  LDC R15, c[0x0][0x148] ;  /* 0x00005200ff0f7b82 */ /* 0x000ea20000000800 */
[----:B0-----:R-:W-:-:S02]  /*8f80*/  SHF.R.U64 R12, R4, R6, R3 ;  /* 0x00000006040c7219 */ /* 0x001fc40000001203 */
[----:B------:R-:W-:-:S05]  /*8f90*/  SHF.R.U32.HI R3, RZ, R6, R3 ;  /* 0x00000006ff037219 */ /* 0x000fca0000011603 */
[----:B------:R-:W0:Y:S01]  /*8fa0*/  LDC R20, c[0x0][0x600] ;  /* 0x00018000ff147b82 */ /* 0x000e220000000800 */
[-CC-:B-1----:R-:W-:Y:S02]  /*8fb0*/  SHF.R.U64 R10, R12, R8.reuse, R3.reuse ;  /* 0x000000080c0a7219 */ /* 0x182fe40000001203 */
[----:B------:R-:W-:-:S05]  /*8fc0*/  SHF.R.U32.HI R3, RZ, R8, R3 ;  /* 0x00000008ff037219 */ /* 0x000fca0000011603 */
[----:B------:R-:W1:Y:S01]  /*8fd0*/  LDC R25, c[0x0][0x648] ;  /* 0x00019200ff197b82 */ /* 0x000e620000000800 */
[-C--:B---3--:R-:W-:Y:S02]  /*8fe0*/  SHF.L.U32 R4, R5, R28.reuse, RZ ;  /* 0x0000001c05047219 */ /* 0x088fe400000006ff */
[-CC-:B------:R-:W-:Y:S02]  /*8ff0*/  SHF.R.U64 R13, R10, R28.reuse, R3.reuse ;  /* 0x0000001c0a0d7219 */ /* 0x180fe40000001203 */
[----:B------:R-:W-:Y:S02]  /*9000*/  SHF.R.U32.HI R5, RZ, R28, R3 ;  /* 0x0000001cff057219 */ /* 0x000fe40000011603 */
[----:B------:R-:W-:Y:S01]  /*9010*/  LOP3.LUT R21, RZ, R4, RZ, 0x33, !PT ;  /* 0x00000004ff157212 */ /* 0x000fe200078e33ff */
[----:B------:R-:W3:Y:S01]  /*9020*/  LDC R27, c[0x0][0x638] ;  /* 0x00018e00ff1b7b82 */ /* 0x000ee20000000800 */
[----:B------:R-:W-:Y:S01]  /*9030*/  SHF.L.U32 R28, R7, R28, RZ ;  /* 0x0000001c071c7219 */ /* 0x000fe200000006ff */
[----:B------:R-:W-:-:S06]  /*9040*/  IMAD.MOV.U32 R4, RZ, RZ, R13 ;  /* 0x000000ffff047224 */ /* 0x000fcc00078e000d */
[----:B------:R-:W0:Y:S01]  /*9050*/  LDC R29, c[0x0][0x610] ;  /* 0x00018400ff1d7b82 */ /* 0x000e220000000800 */
[----:B------:R-:W-:Y:S05]  /*9060*/  @!P0 BRA `(.L_x_287) ;  /* 0x0000000000288947 */ /* 0x000fea0003800000 */
[----:B--2---:R-:W2:Y:S02]  /*9070*/  LDC R0, c[0x0][0x64c] ;  /* 0x00019300ff007b82 */ /* 0x004ea40000000800 */
[----:B--2---:R-:W-:-:S05]  /*9080*/  IADD3 R3, P0, R13, R0, RZ ;  /* 0x000000000d037210 */ /* 0x004fca0007f1e0ff */
        /* <DEDUP_REMOVED lines=8> */
.L_x_287:
[----:B------:R-:W-:Y:S01]  /*9110*/  ISETP.NE.AND P0, PT, R2, 0x1, PT ;  /* 0x000000010200780c */ /* 0x000fe20003f05270 */
[----:B--2---:R-:W-:Y:S01]  /*9120*/  IMAD.MOV R14, RZ, RZ, -R14 ;  /* 0x000000ffff0e7224 */ /* 0x004fe200078e0a0e */
[----:B-1----:R-:W-:Y:S01]  /*9130*/  SHF.R.U64 R0, R4, R25, R5 ;  /* 0x0000001904007219 */ /* 0x002fe20000001205 */
[----:B------:R-:W-:Y:S01]  /*9140*/  IMAD.MOV.U32 R6, RZ, RZ, 0x1 ;  /* 0x00000001ff067424 */ /* 0x000fe200078e00ff */
[----:B------:R-:W-:Y:S02]  /*9150*/  LOP3.LUT R3, R10, R21, RZ, 0xc0, !PT ;  /* 0x000000150a037212 */ /* 0x000fe400078ec0ff */
[----:B0-----:R-:W-:Y:S01]  /*9160*/  IADD3 R5, R20, -0x1, RZ ;  /* 0xffffffff14057810 */ /* 0x001fe20007ffe0ff */
[----:B------:R-:W-:Y:S02]  /*9170*/  IMAD.MOV R4, RZ, RZ, -R0 ;  /* 0x000000ffff047224 */ /* 0x000fe400078e0a00 */
[----:B------:R-:W-:Y:S01]  /*9180*/  IMAD R3, R28, R0, R3 ;  /* 0x000000001c037224 */ /* 0x000fe200078e0203 */
[----:B------:R-:W-:Y:S01]  /*9190*/  LOP3.LUT R5, R12, R5, RZ, 0xc0, !PT ;  /* 0x000000050c057212 */ /* 0x000fe200078ec0ff */
[----:B---3--:R-:W-:-:S02]  /*91a0*/  IMAD R0, R4, R27, R13 ;  /* 0x0000001b04007224 */ /* 0x008fc400078e020d */
[----:B------:R-:W-:Y:S02]  /*91b0*/  @P0 IMAD R26, R15, R14, R24 ;  /* 0x0000000e0f1a0224 */ /* 0x000fe400078e0218 */
[----:B------:R-:W-:Y:S01]  /*91c0*/  IMAD R4, R0, R20, R5 ;  /* 0x0000001400047224 */ /* 0x000fe200078e0205 */
[----:B------:R-:W-:Y:S01]  /*91d0*/  PRMT R0, R6, 0x7610, R0 ;  /* 0x0000761006007816 */ /* 0x000fe20000000000 */
[----:B------:R-:W-:-:S05]  /*91e0*/  IMAD R3, R3, R29, R26 ;  /* 0x0000001d03037224 */ /* 0x000fca00078e021a */
[----:B------:R-:W-:Y:S02]  /*91f0*/  SEL R153, R4, R3, !P0 ;  /* 0x0000000304997207 */ /* 0x000fe40004000000 */
[----:B------:R-:W-:-:S07]  /*9200*/  SEL R3, R3, R4, !P0 ;  /* 0x0000000403037207 */ /* 0x000fce0004000000 */
.L_x_285:
[----:B------:R-:W-:Y:S02]  /*9210*/  LOP3.LUT P0, RZ, R0, 0xff, RZ, 0xc0, !PT ;  /* 0x000000ff00ff7812 */ /* 0x000fe4000780c0ff */
[----:B------:R-:W-:-:S11]  /*9220*/  MOV R152, R3 ;  /* 0x0000000300987202 */ /* 0x000fd60000000f00 */
[----:B------:R-:W-:Y:S05]  /*9230*/  @P0 BRA `(.L_x_288) ;  /* 0xffffff7c00d40947 */ /* 0x000fea000383ffff */
[----:B------:R-:W-:Y:S05]  /*9240*/  EXIT ;  /* 0x000000000000794d */ /* 0x000fea0003800000 */
.L_x_7:
        /* <DEDUP_REMOVED lines=26> */
.L_x_290:
[----:B------:R-:W0:Y:S01]  /*93f0*/  LDC.64 R26, c[0x0][0x640] ;  /* 0x00019000ff1a7b82 */ /* 0x000e220000000a00 */
[-CC-:B------:R-:W-:Y:S01]  /*9400*/  SHF.R.U64 R20, R12, R8.reuse, R13.reuse ;  /* 0x000000080c147219 */ /* 0x180fe2000000120d */
[----:B------:R-:W-:Y:S01]  /*9410*/  IMAD.MOV.U32 R30, RZ, RZ, 0x1 ;  /* 0x00000001ff1e7424 */ /* 0x000fe200078e00ff */
[----:B------:R-:W-:Y:S02]  /*9420*/  SHF.R.U32.HI R6, RZ, R8, R13 ;  /* 0x00000008ff067219 */ /* 0x000fe4000001160d */
[----:B------:R-:W-:-:S03]  /*9430*/  IADD3 R11, P0, RZ, -R20, RZ ;  /* 0x80000014ff0b7210 */ /* 0x000fc60007f1e0ff */
[----:B------:R-:W1:Y:S01]  /*9440*/  LDC R10, c[0x0][0x618] ;  /* 0x00018600ff0a7b82 */ /* 0x000e620000000800 */
[----:B------:R-:W-:-:S05]  /*9450*/  IADD3.X R7, RZ, ~R6, RZ, P0, !PT ;  /* 0x80000006ff077210 */ /* 0x000fca00007fe4ff */
[-C--:B------:R-:W-:Y:S02]  /*9460*/  IMAD R8, R7, R22.reuse, RZ ;  /* 0x0000001607087224 */ /* 0x080fe400078e02ff */
[----:B------:R-:W2:Y:S01]  /*9470*/  LDC R12, c[0x0][0x608] ;  /* 0x00018200ff0c7b82 */ /* 0x000ea20000000800 */
[----:B------:R-:W-:-:S04]  /*9480*/  IMAD.WIDE.U32 R6, R11, R22, R16 ;  /* 0x000000160b067225 */ /* 0x000fc800078e0010 */
[----:B------:R-:W-:-:S03]  /*9490*/  IMAD R11, R11, R23, R8 ;  /* 0x000000170b0b7224 */ /* 0x000fc600078e0208 */
[----:B------:R-:W3:Y:S01]  /*94a0*/  LDC R25, c[0x0][0x658] ;  /* 0x00019600ff197b82 */ /* 0x000ee20000000800 */
[----:B0-----:R-:W-:Y:S01]  /*94b0*/  ISETP.NE.U32.AND P0, PT, R26, RZ, PT ;  /* 0x000000ff1a00720c */ /* 0x001fe20003f05070 */
[----:B------:R-:W-:-:S03]  /*94c0*/  IMAD.IADD R7, R7, 0x1, R11 ;  /* 0x0000000107077824 */ /* 0x000fc600078e020b */
[----:B------:R-:W-:-:S03]  /*94d0*/  ISETP.NE.AND.EX P0, PT, R27, RZ, PT, P0 ;  /* 0x000000ff1b00720c */ /* 0x000fc60003f05300 */
[----:B------:R-:W0:Y:S01]  /*94e0*/  LDC R23, c[0x0][0x600] ;  /* 0x00018000ff177b82 */ /* 0x000e220000000800 */
[-CC-:B-1----:R-:W-:Y:S02]  /*94f0*/  SHF.R.U64 R8, R6, R10.reuse, R7.reuse ;  /* 0x0000000a06087219 */ /* 0x182fe40000001207 */
[----:B------:R-:W-:Y:S02]  /*9500*/  SHF.R.U32.HI R7, RZ, R10, R7 ;  /* 0x0000000aff077219 */ /* 0x000fe40000011607 */
[----:B------:R-:W-:-:S03]  /*9510*/  MOV R10, 0xffffffff ;  /* 0xffffffff000a7802 */ /* 0x000fc60000000f00 */
[----:B------:R-:W1:Y:S01]  /*9520*/  LDC R24, c[0x0][0x648] ;  /* 0x00019200ff187b82 */ /* 0x000e620000000800 */
[-CC-:B--2---:R-:W-:Y:S02]  /*9530*/  SHF.R.U64 R21, R8, R12.reuse, R7.reuse ;  /* 0x0000000c08157219 */ /* 0x184fe40000001207 */
[----:B------:R-:W-:-:S05]  /*9540*/  SHF.R.U32.HI R6, RZ, R12, R7 ;  /* 0x0000000cff067219 */ /* 0x000fca0000011607 */
[----:B------:R-:W2:Y:S01]  /*9550*/  LDC R28, c[0x0][0x638] ;  /* 0x00018e00ff1c7b82 */ /* 0x000ea20000000800 */
[-C--:B---3--:R-:W-:Y:S02]  /*9560*/  SHF.L.U32 R10, R10, R25.reuse, RZ ;  /* 0x000000190a0a7219 */ /* 0x088fe400000006ff */
[-CC-:B------:R-:W-:Y:S02]  /*9570*/  SHF.R.U64 R22, R21, R25.reuse, R6.reuse ;  /* 0x0000001915167219 */ /* 0x180fe40000001206 */
[----:B------:R-:W-:Y:S02]  /*9580*/  SHF.R.U32.HI R7, RZ, R25, R6 ;  /* 0x00000019ff077219 */ /* 0x000fe40000011606 */
[----:B------:R-:W-:Y:S01]  /*9590*/  LOP3.LUT R32, RZ, R10, RZ, 0x33, !PT ;  /* 0x0000000aff207212 */ /* 0x000fe200078e33ff */
[----:B------:R-:W3:Y:S01]  /*95a0*/  LDC R29, c[0x0][0x610] ;  /* 0x00018400ff1d7b82 */ /* 0x000ee20000000800 */
[----:B------:R-:W-:Y:S01]  /*95b0*/  MOV R6, R22 ;  /* 0x0000001600067202 */ /* 0x000fe20000000f00 */
[----:B------:R-:W-:Y:S06]  /*95c0*/  @!P0 BRA `(.L_x_291) ;  /* 0x0000000000288947 */ /* 0x000fec0003800000 */
[----:B------:R-:W4:Y:S02]  /*95d0*/  LDC R13, c[0x0][0x64c] ;  /* 0x00019300ff0d7b82 */ /* 0x000f240000000800 */
[----:B----4-:R-:W-:-:S05]  /*95e0*/  IADD3 R13, P0, R22, R13, RZ ;  /* 0x0000000d160d7210 */ /* 0x010fca0007f1e0ff */
        /* <DEDUP_REMOVED lines=8> */
.L_x_291:
[----:B------:R-:W-:Y:S02]  /*9670*/  ISETP.NE.AND P0, PT, R2, 0x1, PT ;  /* 0x000000010200780c */ /* 0x000fe40003f05270 */
[----:B-1----:R-:W-:Y:S02]  /*9680*/  SHF.R.U64 R6, R6, R24, R7 ;  /* 0x0000001806067219 */ /* 0x002fe40000001207 */
[----:B------:R-:W-:Y:S02]  /*9690*/  SHF.L.U32 R30, R30, R25, RZ ;  /* 0x000000191e1e7219 */ /* 0x000fe400000006ff */
[----:B------:R-:W-:Y:S01]  /*96a0*/  LOP3.LUT R5, R21, R32, RZ, 0xc0, !PT ;  /* 0x0000002015057212 */ /* 0x000fe200078ec0ff */
[----:B------:R-:W-:Y:S01]  /*96b0*/  IMAD.MOV R7, RZ, RZ, -R6 ;  /* 0x000000ffff077224 */ /* 0x000fe200078e0a06 */
[----:B0-----:R-:W-:-:S03]  /*96c0*/  IADD3 R11, R23, -0x1, RZ ;  /* 0xffffffff170b7810 */ /* 0x001fc60007ffe0ff */
[----:B------:R-:W-:Y:S01]  /*96d0*/  IMAD R6, R30, R6, R5 ;  /* 0x000000061e067224 */ /* 0x000fe200078e0205 */
[----:B------:R-:W-:Y:S01]  /*96e0*/  LOP3.LUT R5, R8, R11, RZ, 0xc0, !PT ;  /* 0x0000000b08057212 */ /* 0x000fe200078ec0ff */
[----:B------:R-:W-:Y:S01]  /*96f0*/  @P0 IMAD R3, R9, R14, R4 ;  /* 0x0000000e09030224 */ /* 0x000fe200078e0204 */
[----:B------:R-:W-:Y:S01]  /*9700*/  MOV R8, 0x1 ;  /* 0x0000000100087802 */ /* 0x000fe20000000f00 */
[----:B--2---:R-:W-:Y:S02]  /*9710*/  IMAD R4, R7, R28, R22 ;  /* 0x0000001c07047224 */ /* 0x004fe400078e0216 */
[----:B---3--:R-:W-:Y:S02]  /*9720*/  IMAD R3, R6, R29, R3 ;  /* 0x0000001d06037224 */ /* 0x008fe400078e0203 */
[----:B------:R-:W-:Y:S02]  /*9730*/  IMAD R4, R4, R23, R5 ;  /* 0x0000001704047224 */ /* 0x000fe400078e0205 */
[----:B------:R-:W-:-:S03]  /*9740*/  IMAD.MOV.U32 R6, RZ, RZ, R20 ;  /* 0x000000ffff067224 */ /* 0x000fc600078e0014 */
[----:B------:R-:W-:Y:S02]  /*9750*/  SEL R7, R4, R3, !P0 ;  /* 0x0000000304077207 */ /* 0x000fe40004000000 */
[----:B------:R-:W-:-:S07]  /*9760*/  SEL R13, R3, R4, !P0 ;  /* 0x00000004030d7207 */ /* 0x000fce0004000000 */
.L_x_289:
[----:B------:R-:W-:-:S08]  /*9770*/  NOP ;  /* 0x0000000000007918 */ /* 0x000fd00000000000 */
[----:B------:R-:W0:-:S00]  /*9780*/  USETMAXREG.DEALLOC.CTAPOOL 0x28 ;  /* 0x00000028000079c8 */ /* 0x000e0000080e0500 */
[----:B0-----:R-:W-:-:S13]  /*9790*/  ISETP.NE.AND P0, PT, R0, RZ, PT ;  /* 0x000000ff0000720c */ /* 0x001fda0003f05270 */
[----:B------:R-:W-:Y:S05]  /*97a0*/  @P0 EXIT ;  /* 0x000000000000094d */ /* 0x000fea0003800000 */
[----:B------:R-:W-:Y:S01]  /*97b0*/  LOP3.LUT P0, RZ, R8, 0xff, RZ, 0xc0, !PT ;  /* 0x000000ff08ff7812 */ /* 0x000fe2000780c0ff */
[----:B------:R-:W-:Y:S01]  /*97c0*/  IMAD.MOV.U32 R3, RZ, RZ, RZ ;  /* 0x000000ffff037224 */ /* 0x000fe200078e00ff */
[----:B------:R-:W-:-:S11]  /*97d0*/  MOV R0, 0x1 ;  /* 0x0000000100007802 */ /* 0x000fd60000000f00 */
[----:B------:R-:W-:Y:S05]  /*97e0*/  @!P0 BRA `(.L_x_292) ;  /* 0x0000000c00448947 */ /* 0x000fea0003800000 */
[----:B------:R-:W0:Y:S01]  /*97f0*/  LDC R0, c[0x0][0x28c] ;  /* 0x0000a300ff007b82 */ /* 0x000e220000000800 */
[----:B------:R-:W-:Y:S01]  /*9800*/  ULDC UR5, c[0x0][0x658] ;  /* 0x0001960000057ab9 */ /* 0x000fe20000000800 */
[----:B------:R-:W-:Y:S01]  /*9810*/  UMOV UR7, 0xffffffff ;  /* 0xffffffff00077882 */ /* 0x000fe20000000000 */
[----:B------:R-:W-:Y:S01]  /*9820*/  ULDC UR6, c[0x0][0xc] ;  /* 0x0000030000067ab9 */ /* 0x000fe20000000800 */
[----:B------:R-:W-:Y:S01]  /*9830*/  USHF.L.U32 UR8, UR7, UR5, URZ ;  /* 0x0000000507087299 */ /* 0x000fe2000800063f */
[----:B------:R-:W-:Y:S01]  /*9840*/  BSSY B0, `(.L_x_292) ;  /* 0x00000cb000007945 */ /* 0x000fe20003800000 */
[----:B------:R-:W-:Y:S01]  /*9850*/  UMOV UR9, 0x1 ;  /* 0x0000000100097882 */ /* 0x000fe20000000000 */
[----:B------:R-:W-:Y:S01]  /*9860*/  ULDC UR7, c[0x0][0x10] ;  /* 0x0000040000077ab9 */ /* 0x000fe20000000800 */
[----:B------:R-:W1:Y:S01]  /*9870*/  S2UR UR10, SR_CgaCtaId ;  /* 0x00000000000a79c3 */ /* 0x000e620000008800 */
[----:B------:R-:W-:Y:S01]  /*9880*/  UIMAD.WIDE.U32 UR6, UR6, UR7, URZ ;  /* 0x00000007060672a5 */ /* 0x000fe2000f8e003f */
[----:B------:R-:W-:Y:S01]  /*9890*/  IMAD.MOV.U32 R9, RZ, RZ, 0x1 ;  /* 0x00000001ff097424 */ /* 0x000fe200078e00ff */
[----:B------:R-:W-:Y:S01]  /*98a0*/  USHF.L.U32 UR18, UR9, UR5, URZ ;  /* 0x0000000509127299 */ /* 0x000fe2000800063f */
[----:B------:R-:W-:Y:S01]  /*98b0*/  LOP3.LUT R12, R19, 0x2, RZ, 0xfc, !PT ;  /* 0x00000002130c7812 */ /* 0x000fe200078efcff */
[----:B------:R-:W-:Y:S01]  /*98c0*/  ULDC UR4, c[0x0][0x600] ;  /* 0x0001800000047ab9 */ /* 0x000fe20000000800 */
[----:B------:R-:W-:Y:S01]  /*98d0*/  ULDC UR5, c[0x0][0x14] ;  /* 0x0000050000057ab9 */ /* 0x000fe20000000800 */
[----:B------:R-:W-:-:S02]  /*98e0*/  UIADD3 UR4, UR4, -0x1, URZ ;  /* 0xffffffff04047890 */ /* 0x000fc4000fffe03f */
[----:B------:R-:W-:Y:S02]  /*98f0*/  UIMAD.WIDE.U32 UR22, UR6, UR5, URZ ;  /* 0x00000005061672a5 */ /* 0x000fe4000f8e003f */
[----:B------:R-:W-:Y:S02]  /*9900*/  UIMAD UR13, UR7, UR5, URZ ;  /* 0x00000005070d72a4 */ /* 0x000fe4000f8e023f */
[----:B------:R-:W-:Y:S02]  /*9910*/  ULOP3.LUT UR17, URZ, UR8, URZ, 0x33, !UPT ;  /* 0x000000083f117292 */ /* 0x000fe4000f8e333f */
[----:B------:R-:W-:Y:S01]  /*9920*/  UIADD3 UR13, UR23, UR13, URZ ;  /* 0x0000000d170d7290 */ /* 0x000fe2000fffe03f */
[----:B0-----:R-:W-:Y:S01]  /*9930*/  IADD3 R0, R0, 0x1f, RZ ;  /* 0x0000001f00007810 */ /* 0x001fe20007ffe0ff */
[----:B------:R-:W-:-:S03]  /*9940*/  ULDC.64 UR24, c[0x0][0x198] ;  /* 0x0000660000187ab9 */ /* 0x000fc60000000a00 */
[----:B------:R-:W-:-:S04]  /*9950*/  SHF.R.S32.HI R3, RZ, 0x1f, R0 ;  /* 0x0000001fff037819 */ /* 0x000fc80000011400 */
[----:B------:R-:W-:Y:S02]  /*9960*/  LEA.HI R3, R3, R0, RZ, 0x5 ;  /* 0x0000000003037211 */ /* 0x000fe400078f28ff */
[----:B------:R-:W-:Y:S02]  /*9970*/  MOV R0, 0x1 ;  /* 0x0000000100007802 */ /* 0x000fe40000000f00 */
[----:B------:R-:W-:Y:S01]  /*9980*/  SHF.R.S32.HI R8, RZ, 0x5, R3 ;  /* 0x00000005ff087819 */ /* 0x000fe20000011403 */
[----:B------:R-:W-:Y:S01]  /*9990*/  IMAD.MOV.U32 R3, RZ, RZ, RZ ;  /* 0x000000ffff037224 */ /* 0x000fe200078e00ff */
[----:B-1----:R-:W-:-:S03]  /*99a0*/  MOV R10, UR10 ;  /* 0x0000000a000a7c02 */ /* 0x002fc60008000f00 */
[----:B------:R-:W-:-:S07]  /*99b0*/  VIADD R11, R8, 0x1 ;  /* 0x00000001080b7836 */ /* 0x000fce0000000000 */
.L_x_303:
[----:B------:R-:W-:-:S03]  /*99c0*/  UMOV UR5, 0xffffffff ;  /* 0xffffffff00057882 */ /* 0x000fc60000000000 */
[----:B------:R-:W-:Y:S05]  /*99d0*/  BRA.DIV UR5, `(.L_x_293) ;  /* 0x0000000e05b07947 */ /* 0x000fea000b800000 */
[----:B------:R-:W-:-:S13]  /*99e0*/  ELECT P6, URZ, PT ;  /* 0x00000000003f782f */ /* 0x000fda00038c0000 */
.L_x_314:
[----:B------:R-:W0:Y:S01]  /*99f0*/  LDC R4, c[0x0][0x28c] ;  /* 0x0000a300ff047b82 */ /* 0x000e220000000800 */
[----:B------:R-:W-:Y:S01]  /*9a00*/  BSSY B1, `(.L_x_294) ;  /* 0x000003b000017945 */ /* 0x000fe20003800000 */
[----:B0-----:R-:W-:-:S13]  /*9a10*/  ISETP.LT.OR P6, PT, R4, 0x1, !P6 ;  /* 0x000000010400780c */ /* 0x001fda00077c1670 */
[----:B------:R-:W-:Y:S05]  /*9a20*/  @P6 BRA `(.L_x_295) ;  /* 0x0000000000e06947 */ /* 0x000fea0003800000 */
[----:B------:R-:W-:Y:S01]  /*9a30*/  LEA R13, R13, R10, 0x2 ;  /* 0x0000000a0d0d7211 */ /* 0x000fe200078e10ff */
[----:B------:R-:W-:Y:S01]  /*9a40*/  IMAD.SHL.U32 R15, R7, 0x80, RZ ;  /* 0x00000080070f7824 */ /* 0x000fe200078e00ff */
[----:B------:R-:W-:Y:S01]  /*9a50*/  MOV R21, RZ ;  /* 0x000000ff00157202 */ /* 0x000fe20000000f00 */
[----:B------:R-:W-:Y:S01]  /*9a60*/  IMAD.MOV.U32 R4, RZ, RZ, R11 ;  /* 0x000000ffff047224 */ /* 0x000fe200078e000b */
[----:B------:R-:W-:Y:S01]  /*9a70*/  MOV R5, R0 ;  /* 0x0000000000057202 */ /* 0x000fe20000000f00 */
[----:B------:R-:W-:Y:S01]  /*9a80*/  IMAD.MOV.U32 R7, RZ, RZ, R3 ;  /* 0x000000ffff077224 */ /* 0x000fe200078e0003 */
[----:B------:R-:W-:-:S07]  /*9a90*/  SHF.L.U32 R20, R13, 0x6, RZ ;  /* 0x000000060d147819 */ /* 0x000fce00000006ff */
.L_x_298:
[----:B------:R-:W0:Y:S01]  /*9aa0*/  S2UR UR5, SR_CgaCtaId ;  /* 0x00000000000579c3 */ /* 0x000e220000008800 */
[----:B------:R-:W-:Y:S02]  /*9ab0*/  MOV R13, 0x400 ;  /* 0x00000400000d7802 */ /* 0x000fe40000000f00 */
[----:B------:R-:W-:-:S13]  /*9ac0*/  LOP3.LUT P1, RZ, R18, 0x7f, RZ, 0xc0, !PT ;  /* 0x0000007f12ff7812 */ /* 0x000fda000782c0ff */
[----:B------:R-:W1:Y:S01]  /*9ad0*/  @!P1 LDC R14, c[0x0][0x500] ;  /* 0x00014000ff0e9b82 */ /* 0x000e620000000800 */
[----:B0-----:R-:W-:-:S05]  /*9ae0*/  IMAD.U32 R10, RZ, RZ, UR5 ;  /* 0x00000005ff0a7e24 */ /* 0x001fca000f8e00ff */
[----:B------:R-:W-:Y:S02]  /*9af0*/  LEA R24, R10, R13, 0x18 ;  /* 0x0000000d0a187211 */ /* 0x000fe400078ec0ff */
[----:B------:R-:W-:Y:S02]  /*9b00*/  SHF.L.U32 R13, R5, 0x1f, RZ ;  /* 0x0000001f050d7819 */ /* 0x000fe400000006ff */
[----:B------:R-:W-:-:S04]  /*9b10*/  LEA R22, R7, R24, 0x3 ;  /* 0x0000001807167211 */ /* 0x000fc800078e18ff */
[----:B------:R-:W0:Y:S02]  /*9b20*/  SYNCS.PHASECHK.TRANS64.TRYWAIT P0, [R22+URZ+0x20], R13 ;  /* 0x0000200d160075a7 */ /* 0x000e24000800017f */
[----:B01----:R-:W-:Y:S05]  /*9b30*/  @!P0 BRA `(.L_x_296) ;  /* 0x0000000c00788947 */ /* 0x003fea0003800000 */
.L_x_315:
[----:B0-----:R-:W-:Y:S01]  /*9b40*/  PRMT R13, R12, 0x9910, RZ ;  /* 0x000099100c0d7816 */ /* 0x001fe200000000ff */
[----:B------:R0:W-:Y:S03]  /*9b50*/  @!P1 SYNCS.ARRIVE.TRANS64 RZ, [R22+URZ], R14 ;  /* 0x0000000e16ff99a7 */ /* 0x0001e6000800003f */
[----:B------:R-:W-:-:S13]  /*9b60*/  ISETP.NE.AND P0, PT, R13, 0x2, PT ;  /* 0x000000020d00780c */ /* 0x000fda0003f05270 */
[----:B0-----:R-:W-:Y:S05]  /*9b70*/  @P0 BRA `(.L_x_297) ;  /* 0x0000000000040947 */ /* 0x001fea0003800000 */
[----:B------:R-:W-:Y:S01]  /*9b80*/  BPT.TRAP 0x1 ;  /* 0x000000040000795c */ /* 0x000fe20000300000 */
.L_x_297:
[----:B------:R-:W-:Y:S01]  /*9b90*/  IMAD R13, R7, 0x4, R10 ;  /* 0x00000004070d7824 */ /* 0x000fe200078e020a */
[----:B------:R-:W-:Y:S01]  /*9ba0*/  R2UR UR9, R22 ;  /* 0x00000000160972ca */ /* 0x000fe200000e0000 */
[----:B------:R-:W-:Y:S01]  /*9bb0*/  UIADD3 UR6, UP0, UR24, 0xf0, URZ ;  /* 0x000000f018067890 */ /* 0x000fe2000ff1e03f */
[----:B------:R-:W-:Y:S01]  /*9bc0*/  R2UR UR11, R20 ;  /* 0x00000000140b72ca */ /* 0x000fe200000e0000 */
[----:B------:R-:W-:Y:S01]  /*9bd0*/  UIADD3 UR26, UP1, UR24, 0x1f0, URZ ;  /* 0x000001f0181a7890 */ /* 0x000fe2000ff3e03f */
[----:B------:R-:W-:Y:S01]  /*9be0*/  SHF.L.U32 R13, R13, 0xb, RZ ;  /* 0x0000000b0d0d7819 */ /* 0x000fe200000006ff */
[----:B------:R-:W-:Y:S01]  /*9bf0*/  UIADD3.X UR7, URZ, UR25, URZ, UP0, !UPT ;  /* 0x000000193f077290 */ /* 0x000fe200087fe43f */
[----:B------:R-:W-:Y:S01]  /*9c00*/  R2UR UR10, R21 ;  /* 0x00000000150a72ca */ /* 0x000fe200000e0000 */
[----:B------:R-:W-:Y:S01]  /*9c10*/  UIADD3.X UR27, URZ, UR25, URZ, UP1, !UPT ;  /* 0x000000193f1b7290 */ /* 0x000fe20008ffe43f */
[----:B------:R-:W-:Y:S01]  /*9c20*/  R2UR UR12, R6 ;  /* 0x00000000060c72ca */ /* 0x000fe200000e0000 */
[----:B------:R-:W-:Y:S01]  /*9c30*/  IMAD R13, R13, 0x4, R24 ;  /* 0x000000040d0d7824 */ /* 0x000fe200078e0218 */
[C---:B------:R-:W-:Y:S01]  /*9c40*/  LEA R24, R7.reuse, R24, 0xe ;  /* 0x0000001807187211 */ /* 0x040fe200078e70ff */
[----:B------:R-:W-:Y:S01]  /*9c50*/  VIADD R7, R7, 0x1 ;  /* 0x0000000107077836 */ /* 0x000fe20000000000 */
[----:B------:R-:W-:Y:S01]  /*9c60*/  IADD3 R4, R4, -0x1, RZ ;  /* 0xffffffff04047810 */ /* 0x000fe20007ffe0ff */
[----:B------:R-:W-:Y:S01]  /*9c70*/  UMOV UR20, 0xf0000 ;  /* 0x000f000000147882 */ /* 0x000fe20000000000 */
[----:B------:R-:W-:Y:S01]  /*9c80*/  R2UR UR5, R13 ;  /* 0x000000000d0572ca */ /* 0x000fe200000e0000 */
[----:B------:R-:W-:Y:S01]  /*9c90*/  UMOV UR14, 0x0 ;  /* 0x00000000000e7882 */ /* 0x000fe20000000000 */
[----:B------:R-:W-:Y:S01]  /*9ca0*/  R2UR UR8, R24 ;  /* 0x00000000180872ca */ /* 0x000fe200000e0000 */
[----:B------:R-:W-:Y:S01]  /*9cb0*/  UMOV UR15, 0x10000000 ;  /* 0x10000000000f7882 */ /* 0x000fe20000000000 */
[----:B------:R-:W-:Y:S01]  /*9cc0*/  R2UR UR19, R15 ;  /* 0x000000000f1372ca */ /* 0x000fe200000e0000 */
[----:B------:R-:W-:Y:S01]  /*9cd0*/  VIADD R21, R21, 0x20 ;  /* 0x0000002015157836 */ /* 0x000fe20000000000 */
[----:B------:R-:W-:-:S02]  /*9ce0*/  ISETP.GT.AND P1, PT, R4, 0x1, PT ;  /* 0x000000010400780c */ /* 0x000fc40003f24270 */
[----:B------:R-:W-:-:S04]  /*9cf0*/  ISETP.NE.AND P0, PT, R7, 0x4, PT ;  /* 0x000000040700780c */ /* 0x000fc80003f05270 */
[----:B------:R-:W-:Y:S01]  /*9d00*/  SEL R14, RZ, 0x1, P0 ;  /* 0x00000001ff0e7807 */ /* 0x000fe20000000000 */
[----:B------:R-:W-:Y:S01]  /*9d10*/  UIADD3 UR5, UR5, 0x100, URZ ;  /* 0x0000010005057890 */ /* 0x000fe2000fffe03f */
[----:B------:R-:W-:Y:S01]  /*9d20*/  SEL R7, R7, RZ, P0 ;  /* 0x000000ff07077207 */ /* 0x000fe20000000000 */
[----:B------:R-:W-:Y:S01]  /*9d30*/  UIADD3 UR16, UR8, 0x20100, URZ ;  /* 0x0002010008107890 */ /* 0x000fe2000fffe03f */
[----:B------:R-:W-:-:S04]  /*9d40*/  LOP3.LUT R5, R5, R14, RZ, 0x3c, !PT ;  /* 0x0000000e05057212 */ /* 0x000fc800078e3cff */
[----:B------:R-:W-:Y:S02]  /*9d50*/  UMOV UR8, UR5 ;  /* 0x0000000500087c82 */ /* 0x000fe40008000000 */
[----:B------:R0:W-:Y:S02]  /*9d60*/  UTMALDG.3D.MULTICAST [UR8], [UR6], UR20, desc[UR14] ;  /* 0x00000e08060073b4 */ /* 0x0001e40008011814 */
[----:B0-----:R-:W-:Y:S01]  /*9d70*/  UMOV UR8, UR16 ;  /* 0x0000001000087c82 */ /* 0x001fe20008000000 */
[----:B------:R-:W-:Y:S02]  /*9d80*/  UMOV UR11, UR19 ;  /* 0x00000013000b7c82 */ /* 0x000fe40008000000 */
[----:B------:R0:W-:Y:S02]  /*9d90*/  UTMALDG.3D [UR8], [UR26], desc[UR14] ;  /* 0x00000e081a0075b4 */ /* 0x0001e40008011000 */
[----:B0-----:R-:W-:Y:S05]  /*9da0*/  @P1 BRA `(.L_x_298) ;  /* 0xfffffffc003c1947 */ /* 0x001fea000383ffff */
.L_x_295:
[----:B------:R-:W-:Y:S05]  /*9db0*/  BSYNC B1 ;  /* 0x0000000000017941 */ /* 0x000fea0003800000 */
.L_x_294:
[----:B------:R-:W-:Y:S01]  /*9dc0*/  LOP3.LUT P1, RZ, R9, 0xff, RZ, 0xc0, !PT ;  /* 0x000000ff09ff7812 */ /* 0x000fe2000782c0ff */
[----:B------:R-:W-:Y:S01]  /*9dd0*/  ULDC.64 UR6, c[0x0][0x650] ;  /* 0x0001940000067ab9 */ /* 0x000fe20000000a00 */
[----:B------:R-:W-:Y:S01]  /*9de0*/  IADD3 R3, R8, R3, RZ ;  /* 0x0000000308037210 */ /* 0x000fe20007ffe0ff */
[----:B------:R-:W-:Y:S01]  /*9df0*/  BSSY B1, `(.L_x_299) ;  /* 0x000006d000017945 */ /* 0x000fe20003800000 */
[----:B------:R-:W-:Y:S01]  /*9e00*/  IADD3 R16, P2, R16, UR22, RZ ;  /* 0x0000001610107c10 */ /* 0x000fe2000ff5e0ff */
[----:B------:R-:W-:Y:S01]  /*9e10*/  IMAD.MOV.U32 R13, RZ, RZ, -0x1 ;  /* 0xffffffffff0d7424 */ /* 0x000fe200078e00ff */
[----:B------:R-:W-:Y:S01]  /*9e20*/  ISETP.GT.U32.AND P0, PT, R3, 0x3, PT ;  /* 0x000000030300780c */ /* 0x000fe20003f04070 */
[----:B------:R-:W-:Y:S01]  /*9e30*/  IMAD.MOV.U32 R6, RZ, RZ, -0x1 ;  /* 0xffffffffff067424 */ /* 0x000fe200078e00ff */
[----:B------:R-:W-:Y:S02]  /*9e40*/  SHF.R.U32.HI R4, RZ, 0x2, R3 ;  /* 0x00000002ff047819 */ /* 0x000fe40000011603 */
[----:B------:R-:W-:-:S02]  /*9e50*/  ISETP.LT.U32.AND P0, PT, R8, 0x4, P0 ;  /* 0x000000040800780c */ /* 0x000fc40000701070 */
[----:B------:R-:W-:Y:S01]  /*9e60*/  IADD3.X R17, R17, UR13, RZ, P2, !PT ;  /* 0x0000000d11117c10 */ /* 0x000fe200097fe4ff */
[----:B------:R-:W0:Y:S01]  /*9e70*/  @P1 S2R R10, SR_CgaCtaId ;  /* 0x00000000000a1919 */ /* 0x000e220000008800 */
[----:B------:R-:W-:Y:S02]  /*9e80*/  @P1 MOV R5, 0x400 ;  /* 0x0000040000051802 */ /* 0x000fe40000000f00 */
[----:B------:R-:W-:Y:S02]  /*9e90*/  ISETP.GE.U32.AND P2, PT, R16, UR6, PT ;  /* 0x0000000610007c0c */ /* 0x000fe4000bf46070 */
[----:B------:R-:W-:Y:S02]  /*9ea0*/  LOP3.LUT R4, R4, 0x1, RZ, 0xc0, !PT ;  /* 0x0000000104047812 */ /* 0x000fe400078ec0ff */
[----:B------:R-:W-:Y:S02]  /*9eb0*/  MOV R7, 0xffffffff ;  /* 0xffffffff00077802 */ /* 0x000fe40000000f00 */
[----:B------:R-:W-:-:S02]  /*9ec0*/  LOP3.LUT R3, R3, 0x3, RZ, 0xc0, !PT ;  /* 0x0000000303037812 */ /* 0x000fc400078ec0ff */
[----:B------:R-:W-:Y:S02]  /*9ed0*/  PRMT R9, RZ, 0x7610, R9 ;  /* 0x00007610ff097816 */ /* 0x000fe40000000009 */
[----:B0-----:R-:W-:-:S04]  /*9ee0*/  @P1 LEA R5, R10, R5, 0x18 ;  /* 0x000000050a051211 */ /* 0x001fc800078ec0ff */
[----:B------:R0:W-:Y:S01]  /*9ef0*/  @P1 SYNCS.ARRIVE.TRANS64.A1T0 RZ, [R5+URZ+0x58], RZ ;  /* 0x000058ff05ff19a7 */ /* 0x0001e2000810003f */
[----:B------:R-:W-:-:S04]  /*9f00*/  ISETP.NE.U32.AND P1, PT, R4, 0x1, PT ;  /* 0x000000010400780c */ /* 0x000fc80003f25070 */
[----:B------:R-:W-:Y:S02]  /*9f10*/  ISETP.GT.U32.AND P1, PT, R8, 0x3, !P1 ;  /* 0x000000030800780c */ /* 0x000fe40004f24070 */
[----:B0-----:R-:W-:Y:S02]  /*9f20*/  SEL R5, RZ, 0x1, !P0 ;  /* 0x00000001ff057807 */ /* 0x001fe40004000000 */
[----:B------:R-:W-:Y:S02]  /*9f30*/  ISETP.GE.U32.AND.EX P0, PT, R17, UR7, PT, P2 ;  /* 0x0000000711007c0c */ /* 0x000fe4000bf06120 */
[----:B------:R-:W-:-:S04]  /*9f40*/  SEL R4, RZ, 0x1, !P1 ;  /* 0x00000001ff047807 */ /* 0x000fc80004800000 */
[----:B------:R-:W-:Y:S02]  /*9f50*/  LOP3.LUT R0, R4, R0, R5, 0x96, !PT ;  /* 0x0000000004007212 */ /* 0x000fe400078e9605 */
[----:B------:R-:W-:-:S05]  /*9f60*/  PRMT R4, RZ, 0x7610, R4 ;  /* 0x00007610ff047816 */ /* 0x000fca0000000004 */
[----:B------:R-:W-:Y:S05]  /*9f70*/  @P0 BRA `(.L_x_300) ;  /* 0x0000000400500947 */ /* 0x000fea0003800000 */
[----:B------:R-:W0:Y:S01]  /*9f80*/  S2R R15, SR_CTAID.X ;  /* 0x00000000000f7919 */ /* 0x000e220000002500 */
[----:B------:R-:W-:Y:S01]  /*9f90*/  ULDC.64 UR6, c[0x0][0x628] ;  /* 0x00018a0000067ab9 */ /* 0x000fe20000000a00 */
[----:B------:R-:W1:Y:S01]  /*9fa0*/  LDC R20, c[0x0][0x144] ;  /* 0x00005100ff147b82 */ /* 0x000e620000000800 */
[----:B------:R-:W-:Y:S01]  /*9fb0*/  ISETP.NE.U32.AND P0, PT, RZ, UR6, PT ;  /* 0x00000006ff007c0c */ /* 0x000fe2000bf05070 */
[----:B------:R-:W2:Y:S01]  /*9fc0*/  S2R R13, SR_CTAID.Y ;  /* 0x00000000000d7919 */ /* 0x000ea20000002600 */
[----:B------:R-:W-:Y:S01]  /*9fd0*/  ULDC UR8, c[0x0][0x630] ;  /* 0x00018c0000087ab9 */ /* 0x000fe20000000800 */
[----:B------:R-:W-:Y:S01]  /*9fe0*/  ULDC UR9, c[0x0][0x150] ;  /* 0x0000540000097ab9 */ /* 0x000fe20000000800 */
[----:B------:R-:W-:Y:S01]  /*9ff0*/  ISETP.NE.AND.EX P0, PT, RZ, UR7, PT, P0 ;  /* 0x00000007ff007c0c */ /* 0x000fe2000bf05300 */
[----:B------:R-:W-:Y:S01]  /*a000*/  IMAD.MOV.U32 R5, RZ, RZ, R17 ;  /* 0x000000ffff057224 */ /* 0x000fe200078e0011 */
[----:B------:R-:W-:Y:S02]  /*a010*/  MOV R4, R16 ;  /* 0x0000001000047202 */ /* 0x000fe40000000f00 */
[----:B0-----:R-:W-:-:S09]  /*a020*/  I2FP.F32.U32 R22, R15 ;  /* 0x0000000f00167245 */ /* 0x001fd20000201000 */
[----:B------:R-:W-:Y:S05]  /*a030*/  @!P0 BRA `(.L_x_301) ;  /* 0x0000000000288947 */ /* 0x000fea0003800000 */
[----:B------:R-:W-:Y:S02]  /*a040*/  ULDC UR5, c[0x0][0x634] ;  /* 0x00018d0000057ab9 */ /* 0x000fe40000000800 */
[----:B------:R-:W-:-:S04]  /*a050*/  IADD3 R5, P0, R16, UR5, RZ ;  /* 0x0000000510057c10 */ /* 0x000fc8000ff1e0ff */
[----:B------:R-:W-:-:S05]  /*a060*/  IADD3.X R21, RZ, R17, RZ, P0, !PT ;  /* 0x00000011ff157210 */ /* 0x000fca00007fe4ff */
[----:B------:R-:W-:-:S04]  /*a070*/  IMAD.WIDE.U32 R6, R21, UR6, RZ ;  /* 0x0000000615067c25 */ /* 0x000fc8000f8e00ff */
[----:B------:R-:W-:-:S04]  /*a080*/  IMAD.WIDE.U32 R6, P0, R5, UR7, R6 ;  /* 0x0000000705067c25 */ /* 0x000fc8000f800006 */
[----:B------:R-:W-:Y:S01]  /*a090*/  IMAD.WIDE.U32 R4, R5, UR6, RZ ;  /* 0x0000000605047c25 */ /* 0x000fe2000f8e00ff */
[----:B------:R-:W-:-:S04]  /*a0a0*/  MOV R4, R7 ;  /* 0x0000000700047202 */ /* 0x000fc80000000f00 */
[----:B------:R-:W-:Y:S01]  /*a0b0*/  IADD3 RZ, P1, R5, R6, RZ ;  /* 0x0000000605ff7210 */ /* 0x000fe20007f3e0ff */
[----:B------:R-:W-:-:S04]  /*a0c0*/  IMAD.X R5, RZ, RZ, RZ, P0 ;  /* 0x000000ffff057224 */ /* 0x000fc800000e06ff */
[----:B------:R-:W-:-:S08]  /*a0d0*/  IMAD.WIDE.U32.X R4, R21, UR7, R4, P1 ;  /* 0x0000000715047c25 */ /* 0x000fd000088e0404 */
.L_x_301:
[----:B------:R-:W-:Y:S01]  /*a0e0*/  FMUL R22, R22, UR9 ;  /* 0x0000000916167c20 */ /* 0x000fe20008400000 */
[--C-:B------:R-:W-:Y:S01]  /*a0f0*/  SHF.R.U64 R14, R4, UR8, R5.reuse ;  /* 0x00000008040e7c19 */ /* 0x100fe20008001205 */
[----:B------:R-:W-:Y:S01]  /*a100*/  ULDC.64 UR6, c[0x0][0x620] ;  /* 0x0001880000067ab9 */ /* 0x000fe20000000a00 */
[----:B------:R-:W-:Y:S01]  /*a110*/  SHF.R.U32.HI R4, RZ, UR8, R5 ;  /* 0x00000008ff047c19 */ /* 0x000fe20008011605 */
[----:B------:R-:W-:Y:S01]  /*a120*/  ULDC.64 UR8, c[0x0][0x640] ;  /* 0x0001900000087ab9 */ /* 0x000fe20000000a00 */
[----:B------:R-:W-:Y:S01]  /*a130*/  IADD3 R5, P0, RZ, -R14, RZ ;  /* 0x8000000eff057210 */ /* 0x000fe20007f1e0ff */
[----:B------:R-:W0:Y:S01]  /*a140*/  F2I.U32.TRUNC.NTZ R22, R22 ;  /* 0x0000001600167305 */ /* 0x000e22000020f000 */
[----:B------:R-:W-:-:S03]  /*a150*/  ULDC UR5, c[0x0][0x618] ;  /* 0x0001860000057ab9 */ /* 0x000fc60000000800 */
[----:B------:R-:W-:Y:S01]  /*a160*/  IMAD.X R4, RZ, RZ, ~R4, P0 ;  /* 0x000000ffff047224 */ /* 0x000fe200000e0e04 */
[----:B------:R-:W-:-:S03]  /*a170*/  ISETP.NE.U32.AND P0, PT, RZ, UR8, PT ;  /* 0x00000008ff007c0c */ /* 0x000fc6000bf05070 */
[----:B------:R-:W-:Y:S01]  /*a180*/  IMAD R4, R4, UR6, RZ ;  /* 0x0000000604047c24 */ /* 0x000fe2000f8e02ff */
[----:B------:R-:W-:-:S03]  /*a190*/  ISETP.NE.AND.EX P0, PT, RZ, UR9, PT, P0 ;  /* 0x00000009ff007c0c */ /* 0x000fc6000bf05300 */
[C---:B------:R-:W-:Y:S02]  /*a1a0*/  IMAD R7, R5.reuse, UR7, R4 ;  /* 0x0000000705077c24 */ /* 0x040fe4000f8e0204 */
[----:B------:R-:W-:Y:S01]  /*a1b0*/  IMAD.WIDE.U32 R4, R5, UR6, R16 ;  /* 0x0000000605047c25 */ /* 0x000fe2000f8e0010 */
[----:B0-----:R-:W-:Y:S01]  /*a1c0*/  IADD3 R6, -R22, RZ, RZ ;  /* 0x000000ff16067210 */ /* 0x001fe20007ffe1ff */
[----:B------:R-:W-:Y:S02]  /*a1d0*/  ULDC UR6, c[0x0][0x154] ;  /* 0x0000550000067ab9 */ /* 0x000fe40000000800 */
[----:B------:R-:W-:Y:S02]  /*a1e0*/  IMAD.IADD R5, R5, 0x1, R7 ;  /* 0x0000000105057824 */ /* 0x000fe400078e0207 */
[----:B-1----:R-:W-:Y:S01]  /*a1f0*/  IMAD R15, R20, R6, R15 ;  /* 0x00000006140f7224 */ /* 0x002fe200078e020f */
[----:B--2---:R-:W-:Y:S01]  /*a200*/  I2FP.F32.U32 R6, R13 ;  /* 0x0000000d00067245 */ /* 0x004fe20000201000 */
[----:B------:R-:W0:Y:S01]  /*a210*/  LDC R20, c[0x0][0x148] ;  /* 0x00005200ff147b82 */ /* 0x000e220000000800 */
[----:B------:R-:W-:-:S02]  /*a220*/  SHF.R.U64 R21, R4, UR5, R5 ;  /* 0x0000000504157c19 */ /* 0x000fc40008001205 */
[----:B------:R-:W-:Y:S01]  /*a230*/  SHF.R.U32.HI R4, RZ, UR5, R5 ;  /* 0x00000005ff047c19 */ /* 0x000fe20008011605 */
[----:B------:R-:W-:Y:S01]  /*a240*/  FMUL R6, R6, UR6 ;  /* 0x0000000606067c20 */ /* 0x000fe20008400000 */
[----:B------:R-:W-:Y:S02]  /*a250*/  ULDC UR5, c[0x0][0x608] ;  /* 0x0001820000057ab9 */ /* 0x000fe40000000800 */
[--C-:B------:R-:W-:Y:S01]  /*a260*/  SHF.R.U64 R23, R21, UR5, R4.reuse ;  /* 0x0000000515177c19 */ /* 0x100fe20008001204 */
[----:B------:R1:W2:Y:S01]  /*a270*/  F2I.U32.TRUNC.NTZ R24, R6 ;  /* 0x0000000600187305 */ /* 0x0002a2000020f000 */
[----:B------:R-:W-:Y:S01]  /*a280*/  SHF.R.U32.HI R4, RZ, UR5, R4 ;  /* 0x00000005ff047c19 */ /* 0x000fe20008011604 */
[----:B------:R-:W-:-:S03]  /*a290*/  ULDC UR5, c[0x0][0x658] ;  /* 0x0001960000057ab9 */ /* 0x000fc60000000800 */
[--C-:B------:R-:W-:Y:S02]  /*a2a0*/  SHF.R.U32.HI R25, RZ, UR5, R4.reuse ;  /* 0x00000005ff197c19 */ /* 0x100fe40008011604 */
[----:B------:R-:W-:-:S03]  /*a2b0*/  SHF.R.U64 R22, R23, UR5, R4 ;  /* 0x0000000517167c19 */ /* 0x000fc60008001204 */
[----:B------:R-:W-:Y:S01]  /*a2c0*/  IMAD.MOV.U32 R5, RZ, RZ, R25 ;  /* 0x000000ffff057224 */ /* 0x000fe200078e0019 */
[----:B------:R-:W-:Y:S01]  /*a2d0*/  MOV R4, R22 ;  /* 0x0000001600047202 */ /* 0x000fe20000000f00 */
[----:B-1----:R-:W-:Y:S06]  /*a2e0*/  @!P0 BRA `(.L_x_302) ;  /* 0x0000000000288947 */ /* 0x002fec0003800000 */
        /* <DEDUP_REMOVED lines=10> */
.L_x_302:
[----:B------:R-:W-:Y:S01]  /*a390*/  ISETP.NE.AND P0, PT, R2, 0x1, PT ;  /* 0x000000010200780c */ /* 0x000fe20003f05270 */
[----:B------:R-:W-:Y:S01]  /*a3a0*/  ULDC UR5, c[0x0][0x648] ;  /* 0x0001920000057ab9 */ /* 0x000fe20000000800 */
[----:B------:R-:W-:Y:S01]  /*a3b0*/  LOP3.LUT R23, R23, UR17, RZ, 0xc0, !PT ;  /* 0x0000001117177c12 */ /* 0x000fe2000f8ec0ff */
[----:B--2---:R-:W-:Y:S01]  /*a3c0*/  IMAD.MOV R24, RZ, RZ, -R24 ;  /* 0x000000ffff187224 */ /* 0x004fe200078e0a18 */
[----:B------:R-:W-:Y:S01]  /*a3d0*/  SHF.R.U64 R4, R4, UR5, R5 ;  /* 0x0000000504047c19 */ /* 0x000fe20008001205 */
[----:B------:R-:W-:Y:S01]  /*a3e0*/  ULDC UR5, c[0x0][0x638] ;  /* 0x00018e0000057ab9 */ /* 0x000fe20000000800 */
[----:B------:R-:W-:Y:S01]  /*a3f0*/  LOP3.LUT R21, R21, UR4, RZ, 0xc0, !PT ;  /* 0x0000000415157c12 */ /* 0x000fe2000f8ec0ff */
[----:B------:R-:W-:Y:S01]  /*a400*/  ULDC UR6, c[0x0][0x610] ;  /* 0x0001840000067ab9 */ /* 0x000fe20000000800 */
[C---:B------:R-:W-:Y:S01]  /*a410*/  IADD3 R5, -R4.reuse, RZ, RZ ;  /* 0x000000ff04057210 */ /* 0x040fe20007ffe1ff */
[----:B------:R-:W-:Y:S01]  /*a420*/  IMAD R4, R4, UR18, R23 ;  /* 0x0000001204047c24 */ /* 0x000fe2000f8e0217 */
[----:B------:R-:W-:-:S03]  /*a430*/  MOV R6, R14 ;  /* 0x0000000e00067202 */ /* 0x000fc60000000f00 */
[----:B0-----:R-:W-:Y:S02]  /*a440*/  @P0 IMAD R15, R20, R24, R13 ;  /* 0x00000018140f0224 */ /* 0x001fe400078e020d */
[----:B------:R-:W-:Y:S01]  /*a450*/  IMAD R22, R5, UR5, R22 ;  /* 0x0000000505167c24 */ /* 0x000fe2000f8e0216 */
[----:B------:R-:W-:Y:S01]  /*a460*/  ULDC UR5, c[0x0][0x600] ;  /* 0x0001800000057ab9 */ /* 0x000fe20000000800 */
[----:B------:R-:W-:Y:S02]  /*a470*/  IMAD R15, R4, UR6, R15 ;  /* 0x00000006040f7c24 */ /* 0x000fe4000f8e020f */
[----:B------:R-:W-:Y:S02]  /*a480*/  IMAD R22, R22, UR5, R21 ;  /* 0x0000000516167c24 */ /* 0x000fe4000f8e0215 */
[----:B------:R-:W-:-:S03]  /*a490*/  IMAD.MOV.U32 R4, RZ, RZ, 0x1 ;  /* 0x00000001ff047424 */ /* 0x000fc600078e00ff */
[----:B------:R-:W-:Y:S02]  /*a4a0*/  SEL R7, R22, R15, !P0 ;  /* 0x0000000f16077207 */ /* 0x000fe40004000000 */
[----:B------:R-:W-:-:S07]  /*a4b0*/  SEL R13, R15, R22, !P0 ;  /* 0x000000160f0d7207 */ /* 0x000fce0004000000 */
.L_x_300:
[----:B------:R-:W-:Y:S05]  /*a4c0*/  BSYNC B1 ;  /* 0x0000000000017941 */ /* 0x000fea0003800000 */
.L_x_299:
[----:B------:R-:W-:-:S13]  /*a4d0*/  LOP3.LUT P0, RZ, R4, 0xff, RZ, 0xc0, !PT ;  /* 0x000000ff04ff7812 */ /* 0x000fda000780c0ff */
[----:B------:R-:W-:Y:S05]  /*a4e0*/  @P0 BRA `(.L_x_303) ;  /* 0xfffffff400340947 */ /* 0x000fea000383ffff */
[----:B------:R-:W-:Y:S05]  /*a4f0*/  BSYNC B0 ;  /* 0x0000000000007941 */ /* 0x000fea0003800000 */
.L_x_292:
[----:B------:R-:W-:-:S03]  /*a500*/  UMOV UR5, 0xffffffff ;  /* 0xffffffff00057882 */ /* 0x000fc60000000000 */
[----:B------:R-:W-:Y:S05]  /*a510*/  BRA.DIV UR5, `(.L_x_304) ;  /* 0x0000000605147947 */ /* 0x000fea000b800000 */
[----:B------:R-:W-:-:S13]  /*a520*/  ELECT P6, URZ, PT ;  /* 0x00000000003f782f */ /* 0x000fda00038c0000 */
.L_x_318:
[----:B------:R-:W-:Y:S04]  /*a530*/  BSSY B0, `(.L_x_305) ;  /* 0x000002b000007945 */ /* 0x000fe80003800000 */
[----:B------:R-:W-:Y:S05]  /*a540*/  @!P6 BRA `(.L_x_306) ;  /* 0x0000000000a4e947 */ /* 0x000fea0003800000 */
[----:B------:R-:W-:-:S04]  /*a550*/  LOP3.LUT R19, R19, 0x2, RZ, 0xfc, !PT ;  /* 0x0000000213137812 */ /* 0x000fc800078efcff */
[----:B------:R-:W-:-:S13]  /*a560*/  ISETP.NE.AND P0, PT, R19, 0x3, PT ;  /* 0x000000031300780c */ /* 0x000fda0003f05270 */
[----:B------:R-:W-:Y:S05]  /*a570*/  @!P0 BRA `(.L_x_307) ;  /* 0x0000000000048947 */ /* 0x000fea0003800000 */
[----:B------:R-:W-:Y:S01]  /*a580*/  BPT.TRAP 0x1 ;  /* 0x000000040000795c */ /* 0x000fe20000300000 */
.L_x_307:
[----:B------:R-:W0:Y:S01]  /*a590*/  S2R R5, SR_CgaCtaId ;  /* 0x0000000000057919 */ /* 0x000e220000008800 */
[----:B------:R-:W-:Y:S02]  /*a5a0*/  MOV R2, 0x400 ;  /* 0x0000040000027802 */ /* 0x000fe40000000f00 */
[----:B------:R-:W-:Y:S02]  /*a5b0*/  SHF.L.U32 R4, R0, 0x1f, RZ ;  /* 0x0000001f00047819 */ /* 0x000fe400000006ff */
[----:B0-----:R-:W-:-:S05]  /*a5c0*/  LEA R2, R5, R2, 0x18 ;  /* 0x0000000205027211 */ /* 0x001fca00078ec0ff */
[----:B------:R-:W-:-:S05]  /*a5d0*/  VIADD R2, R2, 0x20 ;  /* 0x0000002002027836 */ /* 0x000fca0000000000 */
[C---:B------:R-:W-:Y:S01]  /*a5e0*/  LEA R7, R3.reuse, R2, 0x3 ;  /* 0x0000000203077211 */ /* 0x040fe200078e18ff */
[----:B------:R-:W-:-:S03]  /*a5f0*/  VIADD R3, R3, 0x1 ;  /* 0x0000000103037836 */ /* 0x000fc60000000000 */
[----:B------:R-:W0:Y:S02]  /*a600*/  SYNCS.PHASECHK.TRANS64.TRYWAIT P0, [R7+URZ], R4 ;  /* 0x00000004070075a7 */ /* 0x000e24000800017f */
[----:B------:R-:W-:-:S04]  /*a610*/  ISETP.NE.AND P1, PT, R3, 0x4, PT ;  /* 0x000000040300780c */ /* 0x000fc80003f25270 */
[----:B------:R-:W-:Y:S02]  /*a620*/  SEL R5, RZ, 0x1, P1 ;  /* 0x00000001ff057807 */ /* 0x000fe40000800000 */
[----:B------:R-:W-:Y:S02]  /*a630*/  SEL R3, R3, RZ, P1 ;  /* 0x000000ff03037207 */ /* 0x000fe40000800000 */
[----:B------:R-:W-:Y:S02]  /*a640*/  LOP3.LUT R6, R0, R5, RZ, 0x3c, !PT ;  /* 0x0000000500067212 */ /* 0x000fe400078e3cff */
[----:B------:R-:W-:Y:S02]  /*a650*/  LEA R8, R3, R2, 0x3 ;  /* 0x0000000203087211 */ /* 0x000fe400078e18ff */
[----:B------:R-:W-:Y:S01]  /*a660*/  SHF.L.U32 R5, R6, 0x1f, RZ ;  /* 0x0000001f06057819 */ /* 0x000fe200000006ff */
[----:B0-----:R-:W-:Y:S06]  /*a670*/  @!P0 BRA `(.L_x_308) ;  /* 0x0000000000dc8947 */ /* 0x001fec0003800000 */
.L_x_319:
[----:B------:R-:W1:Y:S01]  /*a680*/  SYNCS.PHASECHK.TRANS64.TRYWAIT P0, [R8+URZ], R5 ;  /* 0x00000005080075a7 */ /* 0x000e62000800017f */
[----:B------:R-:W-:-:S05]  /*a690*/  VIADD R0, R3, 0x1 ;  /* 0x0000000103007836 */ /* 0x000fca0000000000 */
[----:B------:R-:W-:-:S04]  /*a6a0*/  ISETP.NE.AND P1, PT, R0, 0x4, PT ;  /* 0x000000040000780c */ /* 0x000fc80003f25270 */
[----:B------:R-:W-:Y:S02]  /*a6b0*/  SEL R3, RZ, 0x1, P1 ;  /* 0x00000001ff037807 */ /* 0x000fe40000800000 */
[----:B0-----:R-:W-:Y:S02]  /*a6c0*/  SEL R7, R0, RZ, P1 ;  /* 0x000000ff00077207 */ /* 0x001fe40000800000 */
[----:B------:R-:W-:Y:S02]  /*a6d0*/  LOP3.LUT R9, R6, R3, RZ, 0x3c, !PT ;  /* 0x0000000306097212 */ /* 0x000fe400078e3cff */
[----:B------:R-:W-:Y:S02]  /*a6e0*/  LEA R11, R7, R2, 0x3 ;  /* 0x00000002070b7211 */ /* 0x000fe400078e18ff */
[----:B------:R-:W-:Y:S01]  /*a6f0*/  SHF.L.U32 R6, R9, 0x1f, RZ ;  /* 0x0000001f09067819 */ /* 0x000fe200000006ff */
[----:B-1----:R-:W-:Y:S06]  /*a700*/  @!P0 BRA `(.L_x_309) ;  /* 0x0000000000cc8947 */ /* 0x002fec0003800000 */
.L_x_320:
[----:B------:R-:W1:Y:S01]  /*a710*/  SYNCS.PHASECHK.TRANS64.TRYWAIT P0, [R11+URZ], R6 ;  /* 0x000000060b0075a7 */ /* 0x000e62000800017f */
[----:B------:R-:W-:-:S05]  /*a720*/  VIADD R0, R7, 0x1 ;  /* 0x0000000107007836 */ /* 0x000fca0000000000 */
[----:B------:R-:W-:-:S04]  /*a730*/  ISETP.NE.AND P1, PT, R0, 0x4, PT ;  /* 0x000000040000780c */ /* 0x000fc80003f25270 */
[----:B------:R-:W-:Y:S02]  /*a740*/  SEL R4, RZ, 0x1, P1 ;  /* 0x00000001ff047807 */ /* 0x000fe40000800000 */
[----:B------:R-:W-:Y:S02]  /*a750*/  SEL R3, R0, RZ, P1 ;  /* 0x000000ff00037207 */ /* 0x000fe40000800000 */
[----:B------:R-:W-:Y:S01]  /*a760*/  LOP3.LUT R0, R9, R4, RZ, 0x3c, !PT ;  /* 0x0000000409007212 */ /* 0x000fe200078e3cff */
[----:B-1----:R-:W-:Y:S06]  /*a770*/  @!P0 BRA `(.L_x_310) ;  /* 0x0000000000c48947 */ /* 0x002fec0003800000 */
.L_x_321:
[----:B------:R-:W-:Y:S02]  /*a780*/  LEA R3, R3, R2, 0x3 ;  /* 0x0000000203037211 */ /* 0x000fe400078e18ff */
[----:B------:R-:W-:-:S07]  /*a790*/  SHF.L.U32 R0, R0, 0x1f, RZ ;  /* 0x0000001f00007819 */ /* 0x000fce00000006ff */
.L_x_311:
[----:B--2---:R2:W3:Y:S02]  /*a7a0*/  SYNCS.PHASECHK.TRANS64.TRYWAIT P0, [R3+URZ], R0 ;  /* 0x00000000030075a7 */ /* 0x0044e4000800017f */
[----:B---3--:R-:W-:Y:S05]  /*a7b0*/  @!P0 NANOSLEEP.SYNCS 0x989680 ;  /* 0x009896800000895d */ /* 0x008fea0003900000 */
[----:B------:R-:W3:Y:S02]  /*a7c0*/  @!P0 SYNCS.PHASECHK.TRANS64 P0, [R3+URZ], R0 ;  /* 0x00000000030085a7 */ /* 0x000ee4000800007f */
[----:B---3--:R-:W-:Y:S05]  /*a7d0*/  @!P0 BRA `(.L_x_311) ;  /* 0xfffffffc00f08947 */ /* 0x008fea000383ffff */
.L_x_306:
[----:B------:R-:W-:Y:S05]  /*a7e0*/  BSYNC B0 ;  /* 0x0000000000007941 */ /* 0x000fea0003800000 */
.L_x_305:
[----:B------:R-:W-:Y:S05]  /*a7f0*/  EXIT ;  /* 0x000000000000794d */ /* 0x000fea0003800000 */
.L_x_21:
[----:B---3--:R3:W4:Y:S02]  /*a800*/  SYNCS.PHASECHK.TRANS64.TRYWAIT P1, [R3+URZ], R0 ;  /* 0x00000000030075a7 */ /* 0x008724000802017f */
[----:B----4-:R-:W-:Y:S05]  /*a810*/  @!P1 NANOSLEEP.SYNCS 0x989680 ;  /* 0x009896800000995d */ /* 0x010fea0003900000 */
[----:B------:R-:W4:Y:S02]  /*a820*/  @!P1 SYNCS.PHASECHK.TRANS64 P1, [R3+URZ], R0 ;  /* 0x00000000030095a7 */ /* 0x000f24000802007f */
[----:B----4-:R-:W-:Y:S05]  /*a830*/  @!P1 BRA `(.L_x_21) ;  /* 0xfffffffc00f09947 */ /* 0x010fea000383ffff */
[----:B------:R-:W-:Y:S05]  /*a840*/  BRA `(.L_x_20) ;  /* 0xffffff6c00187947 */ /* 0x000fea000383ffff */
.L_x_26:
[----:B-1----:R1:W2:Y:S02]  /*a850*/  SYNCS.PHASECHK.TRANS64.TRYWAIT P1, [R5+URZ], R4 ;  /* 0x00000004050075a7 */ /* 0x0022a4000802017f */
[----:B--2---:R-:W-:Y:S05]  /*a860*/  @!P1 NANOSLEEP.SYNCS 0x989680 ;  /* 0x009896800000995d */ /* 0x004fea0003900000 */
[----:B------:R-:W2:Y:S02]  /*a870*/  @!P1 SYNCS.PHASECHK.TRANS64 P1, [R5+URZ], R4 ;  /* 0x00000004050095a7 */ /* 0x000ea4000802007f */
[----:B--2---:R-:W-:Y:S05]  /*a880*/  @!P1 BRA `(.L_x_26) ;  /* 0xfffffffc00f09947 */ /* 0x004fea000383ffff */
[----:B------:R-:W-:Y:S05]  /*a890*/  BRA `(.L_x_25) ;  /* 0xffffff7000587947 */ /* 0x000fea000383ffff */
.L_x_293:
[----:B------:R-:W-:Y:S01]  /*a8a0*/  BSSY B1, `(.L_x_312) ;  /* 0x0000006000017945 */ /* 0x000fe20003800000 */
[----:B------:R-:W-:-:S07]  /*a8b0*/  IMAD.MOV.U32 R15, RZ, RZ, -0x1 ;  /* 0xffffffffff0f7424 */ /* 0x000fce00078e00ff */
[----:B------:R-:W-:Y:S05]  /*a8c0*/  WARPSYNC.COLLECTIVE R15, `(.L_x_313) ;  /* 0x000000000f0c7348 */ /* 0x000fea0003c00000 */
[----:B------:R-:W-:Y:S02]  /*a8d0*/  ELECT P6, UR62, PT ;  /* 0x00000000003e782f */ /* 0x000fe400038c0000 */
[----:B------:R-:W-:Y:S01]  /*a8e0*/  MOV R14, UR62 ;  /* 0x0000003e000e7c02 */ /* 0x000fe20008000f00 */
[----:B------:R-:W-:Y:S10]  /*a8f0*/  ENDCOLLECTIVE ;  /* 0x000000000000791b */ /* 0x000ff40003800000 */
.L_x_313:
[----:B------:R-:W-:Y:S05]  /*a900*/  BSYNC B1 ;  /* 0x0000000000017941 */ /* 0x000fea0003800000 */
.L_x_312:
[----:B------:R-:W-:Y:S05]  /*a910*/  BRA `(.L_x_314) ;  /* 0xfffffff000347947 */ /* 0x000fea000383ffff */
.L_x_296:
[----:B0-----:R0:W1:Y:S02]  /*a920*/  SYNCS.PHASECHK.TRANS64.TRYWAIT P0, [R22+URZ+0x20], R13 ;  /* 0x0000200d160075a7 */ /* 0x001064000800017f */
[----:B-1----:R-:W-:Y:S05]  /*a930*/  @!P0 NANOSLEEP.SYNCS 0x989680 ;  /* 0x009896800000895d */ /* 0x002fea0003900000 */
[----:B------:R-:W1:Y:S02]  /*a940*/  @!P0 SYNCS.PHASECHK.TRANS64 P0, [R22+URZ+0x20], R13 ;  /* 0x0000200d160085a7 */ /* 0x000e64000800007f */
[----:B-1----:R-:W-:Y:S05]  /*a950*/  @!P0 BRA `(.L_x_296) ;  /* 0xfffffffc00f08947 */ /* 0x002fea000383ffff */
[----:B------:R-:W-:Y:S05]  /*a960*/  BRA `(.L_x_315) ;  /* 0xfffffff000747947 */ /* 0x000fea000383ffff */
.L_x_304:
[----:B------:R-:W-:Y:S01]  /*a970*/  BSSY B0, `(.L_x_316) ;  /* 0x0000006000007945 */ /* 0x000fe20003800000 */
[----:B------:R-:W-:-:S07]  /*a980*/  MOV R15, 0xffffffff ;  /* 0xffffffff000f7802 */ /* 0x000fce0000000f00 */
[----:B------:R-:W-:Y:S05]  /*a990*/  WARPSYNC.COLLECTIVE R15, `(.L_x_317) ;  /* 0x000000000f0c7348 */ /* 0x000fea0003c00000 */
[----:B------:R-:W-:Y:S02]  /*a9a0*/  ELECT P6, UR62, PT ;  /* 0x00000000003e782f */ /* 0x000fe400038c0000 */
[----:B------:R-:W-:Y:S01]  /*a9b0*/  MOV R14, UR62 ;  /* 0x0000003e000e7c02 */ /* 0x000fe20008000f00 */
[----:B------:R-:W-:Y:S10]  /*a9c0*/  ENDCOLLECTIVE ;  /* 0x000000000000791b */ /* 0x000ff40003800000 */
.L_x_317:
[----:B------:R-:W-:Y:S05]  /*a9d0*/  BSYNC B0 ;  /* 0x0000000000007941 */ /* 0x000fea0003800000 */
.L_x_316:
[----:B------:R-:W-:Y:S05]  /*a9e0*/  BRA `(.L_x_318) ;  /* 0xfffffff800d07947 */ /* 0x000fea000383ffff */
.L_x_308:
[----:B0-----:R0:W1:Y:S02]  /*a9f0*/  SYNCS.PHASECHK.TRANS64.TRYWAIT P0, [R7+URZ], R4 ;  /* 0x00000004070075a7 */ /* 0x001064000800017f */
[----:B-1----:R-:W-:Y:S05]  /*aa00*/  @!P0 NANOSLEEP.SYNCS 0x989680 ;  /* 0x009896800000895d */ /* 0x002fea0003900000 */
[----:B------:R-:W1:Y:S02]  /*aa10*/  @!P0 SYNCS.PHASECHK.TRANS64 P0, [R7+URZ], R4 ;  /* 0x00000004070085a7 */ /* 0x000e64000800007f */
[----:B-1----:R-:W-:Y:S05]  /*aa20*/  @!P0 BRA `(.L_x_308) ;  /* 0xfffffffc00f08947 */ /* 0x002fea000383ffff */
[----:B------:R-:W-:Y:S05]  /*aa30*/  BRA `(.L_x_319) ;  /* 0xfffffffc00107947 */ /* 0x000fea000383ffff */
.L_x_309:
[----:B0-----:R0:W1:Y:S02]  /*aa40*/  SYNCS.PHASECHK.TRANS64.TRYWAIT P0, [R8+URZ], R5 ;  /* 0x00000005080075a7 */ /* 0x001064000800017f */
[----:B-1----:R-:W-:Y:S05]  /*aa50*/  @!P0 NANOSLEEP.SYNCS 0x989680 ;  /* 0x009896800000895d */ /* 0x002fea0003900000 */
[----:B------:R-:W1:Y:S02]  /*aa60*/  @!P0 SYNCS.PHASECHK.TRANS64 P0, [R8+URZ], R5 ;  /* 0x00000005080085a7 */ /* 0x000e64000800007f */
[----:B-1----:R-:W-:Y:S05]  /*aa70*/  @!P0 BRA `(.L_x_309) ;  /* 0xfffffffc00f08947 */ /* 0x002fea000383ffff */
[----:B------:R-:W-:Y:S05]  /*aa80*/  BRA `(.L_x_320) ;  /* 0xfffffffc00207947 */ /* 0x000fea000383ffff */
.L_x_310:
[----:B-1----:R1:W2:Y:S02]  /*aa90*/  SYNCS.PHASECHK.TRANS64.TRYWAIT P0, [R11+URZ], R6 ;  /* 0x000000060b0075a7 */ /* 0x0022a4000800017f */
[----:B--2---:R-:W-:Y:S05]  /*aaa0*/  @!P0 NANOSLEEP.SYNCS 0x989680 ;  /* 0x009896800000895d */ /* 0x004fea0003900000 */
[----:B------:R-:W2:Y:S02]  /*aab0*/  @!P0 SYNCS.PHASECHK.TRANS64 P0, [R11+URZ], R6 ;  /* 0x000000060b0085a7 */ /* 0x000ea4000800007f */
[----:B--2---:R-:W-:Y:S05]  /*aac0*/  @!P0 BRA `(.L_x_310) ;  /* 0xfffffffc00f08947 */ /* 0x004fea000383ffff */
[----:B------:R-:W-:Y:S05]  /*aad0*/  BRA `(.L_x_321) ;  /* 0xfffffffc00287947 */ /* 0x000fea000383ffff */
.L_x_322:
[----:B------:R-:W-:-:S00]  /*aae0*/  BRA `(.L_x_322) ;  /* 0xfffffffc00fc7947 */ /* 0x000fc0000383ffff */
[----:B------:R-:W-:-:S00]  /*aaf0*/  NOP ;  /* 0x0000000000007918 */ /* 0x000fc00000000000 */
        /* <DEDUP_REMOVED lines=8> */
.L_x_323:


//--------------------- .nv.global.init           --------------------------
	.section	.nv.global.init,"aw",@progbits
.nv.global.init:
	.type		$str$22,@object
	.size		$str$22,($str$23 - $str$22)
$str$22:
        /*0000*/ 	.byte	0x6b, 0x5f, 0x74, 0x69, 0x6c, 0x65, 0x5f, 0x63, 0x6f, 0x75, 0x6e, 0x74, 0x20, 0x3e, 0x3d, 0x20
        /*0010*/ 	.byte	0x31, 0x00
	.type		$str$23,@object
	.size		$str$23,(__unnamed_1 - $str$23)
$str$23:
        /*0012*/ 	.byte	0x2f, 0x74, 0x6d, 0x70, 0x2f, 0x63, 0x75, 0x74, 0x6c, 0x61, 0x73, 0x73, 0x5f, 0x73, 0x77, 0x65
        /*0022*/ 	.byte	0x65, 0x70, 0x5f, 0x73, 0x72, 0x63, 0x2f, 0x69, 0x6e, 0x63, 0x6c, 0x75, 0x64, 0x65, 0x2f, 0x63
        /*0032*/ 	.byte	0x75, 0x74, 0x6c, 0x61, 0x73, 0x73, 0x2f, 0x67, 0x65, 0x6d, 0x6d, 0x2f, 0x63, 0x6f, 0x6c, 0x6c
        /*0042*/ 	.byte	0x65, 0x63, 0x74, 0x69, 0x76, 0x65, 0x2f, 0x73, 0x6d, 0x39, 0x30, 0x5f, 0x6d, 0x6d, 0x61, 0x5f
        /*0052*/ 	.byte	0x74, 0x6d, 0x61, 0x5f, 0x67, 0x6d, 0x6d, 0x61, 0x5f, 0x73, 0x73, 0x5f, 0x77, 0x61, 0x72, 0x70
        /*0062*/ 	.byte	0x73, 0x70, 0x65, 0x63, 0x69, 0x61, 0x6c, 0x69, 0x7a, 0x65, 0x64, 0x2e, 0x68, 0x70, 0x70, 0x00
	.type		__unnamed_1,@object
	.size		__unnamed_1,(.L_0 - __unnamed_1)
__unnamed_1:
        /*0072*/ 	.byte	0x76, 0x6f, 0x69, 0x64, 0x20, 0x63, 0x75, 0x74, 0x6c, 0x61, 0x73, 0x73, 0x3a, 0x3a, 0x67, 0x65
        /* <DEDUP_REMOVED lines=175> */
        /*0b72*/ 	.byte	0x75, 0x74, 0x65, 0x3a, 0x3a, 0x69, 0x64, 0x65, 0x6e, 0x74, 0x69, 0x74, 0x79, 0x5d, 0x00
.L_0:


//--------------------- .nv.shared._ZN7cutlass13device_kernelINS_4gemm6kernel13GemmUniversalIN4cute5tupleIJiiiiEEENS1_10collective13CollectiveMmaINS1_34MainloopSm90TmaGmmaWarpSpecializedILi4ENS5_IJNS4_1CILi1EEENSA_ILi4EEESB_EEENS1_35KernelTmaWarpSpecializedCooperativeEEENS5_IJNSA_ILi256EEENSA_ILi128EEENSA_ILi32EEEEEEfNS5_IJlSB_lEEEfSK_NS4_8TiledMMAINS4_8MMA_AtomIJNS4_4SM904GMMA30MMA_64x128x8_F32TF32TF32_SS_TNILNSO_7ScaleInE1ELSQ_1EEEEEENS4_6LayoutINS5_IJNSA_ILi2EEESB_SB_EEENS5_IJSB_NSA_ILi0EEESW_EEEEENS5_IJNS4_10UnderscoreESZ_SZ_EEEEENS4_23SM90_TMA_LOAD_MULTICASTENS4_14ComposedLayoutINS4_7SwizzleILi3ELi4ELi3EEENS4_18smem_ptr_flag_bitsILi32EEENST_INS5_IJNSA_ILi8EEESI_EEENS5_IJSI_SB_EEEEEEEvNS4_8identityENS4_13SM90_TMA_LOADES1C_vS1D_EENS_8epilogue10collective6detail29Sm90TmaWarpSpecializedAdapterINS1H_15DefaultEpilogueIfSK_SK_NS1G_6thread17LinearCombinationIfLi1EffLNS1L_9ScaleType4KindE0ELNS_15FloatRoundStyleE2EfEENS1_15EpilogueDefaultEEEEEvvEEEEvNT_6ParamsE --------------------------
	.section	.nv.shared._ZN7cutlass13device_kernelINS_4gemm6kernel13GemmUniversalIN4cute5tupleIJiiiiEEENS1_10collective13CollectiveMmaINS1_34MainloopSm90TmaGmmaWarpSpecializedILi4ENS5_IJNS4_1CILi1EEENSA_ILi4EEESB_EEENS1_35KernelTmaWarpSpecializedCooperativeEEENS5_IJNSA_ILi256EEENSA_ILi128EEENSA_ILi32EEEEEEfNS5_IJlSB_lEEEfSK_NS4_8TiledMMAINS4_8MMA_AtomIJNS4_4SM904GMMA30MMA_64x128x8_F32TF32TF32_SS_TNILNSO_7ScaleInE1ELSQ_1EEEEEENS4_6LayoutINS5_IJNSA_ILi2EEESB_SB_EEENS5_IJSB_NSA_ILi0EEESW_EEEEENS5_IJNS4_10UnderscoreESZ_SZ_EEEEENS4_23SM90_TMA_LOAD_MULTICASTENS4_14ComposedLayoutINS4_7SwizzleILi3ELi4ELi3EEENS4_18smem_ptr_flag_bitsILi32EEENST_INS5_IJNSA_ILi8EEESI_EEENS5_IJSI_SB_EEEEEEEvNS4_8identityENS4_13SM90_TMA_LOADES1C_vS1D_EENS_8epilogue10collective6detail29Sm90TmaWarpSpecializedAdapterINS1H_15DefaultEpilogueIfSK_SK_NS1G_6thread17LinearCombinationIfLi1EffLNS1L_9ScaleType4KindE0ELNS_15FloatRoundStyleE2EfEENS1_15EpilogueDefaultEEEEEvvEEEEvNT_6ParamsE,"aw",@nobits
	.sectionflags	@""
	.align	16
	.zero		1024


//--------------------- .nv.shared.reserved.0     --------------------------
	.section	.nv.shared.reserved.0,"aw",@nobits
	.weak		__nv_reservedSMEM_offset_0_alias
	.size		__nv_reservedSMEM_offset_0_alias, 0, 0
	.other		__nv_reservedSMEM_offset_0_alias,@"STO_CUDA_RESERVED_SHARED STV_DEFAULT"
__nv_reservedSMEM_offset_0_alias:
	.zero		0


//--------------------- .nv.global                --------------------------
	.section	.nv.global,"aw",@nobits
.nv.global:
	.type		_ZN40_INTERNAL_e779fd5c_4_k_cu_751bc976_220844cute1_E,@object
	.size		_ZN40_INTERNAL_e779fd5c_4_k_cu_751bc976_220844cute1_E,(_ZN40_INTERNAL_e779fd5c_4_k_cu_751bc976_220844cuda3std3__45__cpo6cbeginE - _ZN40_INTERNAL_e779fd5c_4_k_cu_751bc976_220844cute1_E)
_ZN40_INTERNAL_e779fd5c_4_k_cu_751bc976_220844cute1_E:
	.zero		1
	.type		_ZN40_INTERNAL_e779fd5c_4_k_cu_751bc976_220844cuda3std3__45__cpo6cbeginE,@object
	.size		_ZN40_INTERNAL_e779fd5c_4_k_cu_751bc976_220844cuda3std3__45__cpo6cbeginE,(_ZN40_INTERNAL_e779fd5c_4_k_cu_751bc976_220844cuda3std3__48in_placeE - _ZN40_INTERNAL_e779fd5c_4_k_cu_751bc976_220844cuda3std3__45__cpo6cbeginE)
_ZN40_INTERNAL_e779fd5c_4_k_cu_751bc976_220844cuda3std3__45__cpo6cbeginE:
	.zero		1
	.type		_ZN40_INTERNAL_e779fd5c_4_k_cu_751bc976_220844cuda3std3__48in_placeE,@object
	.size		_ZN40_INTERNAL_e779fd5c_4_k_cu_751bc976_220844cuda3std3__48in_placeE,(_ZN40_INTERNAL_e779fd5c_4_k_cu_751bc976_220844cuda3std6ranges3__45__cpo9iter_moveE - _ZN40_INTERNAL_e779fd5c_4_k_cu_751bc976_220844cuda3std3__48in_placeE)
_ZN40_INTERNAL_e779fd5c_4_k_cu_751bc976_220844cuda3std3__48in_placeE:
	.zero		1
	.type		_ZN40_INTERNAL_e779fd5c_4_k_cu_751bc976_220844cuda3std6ranges3__45__cpo9iter_moveE,@object
	.size		_ZN40_INTERNAL_e779fd5c_4_k_cu_751bc976_220844cuda3std6ranges3__45__cpo9iter_moveE,(_ZN40_INTERNAL_e779fd5c_4_k_cu_751bc976_220844cuda3std3__45__cpo5beginE - _ZN40_INTERNAL_e779fd5c_4_k_cu_751bc976_220844cuda3std6ranges3__45__cpo9iter_moveE)
_ZN40_INTERNAL_e779fd5c_4_k_cu_751bc976_220844cuda3std6ranges3__45__cpo9iter_moveE:
	.zero		1
	.type		_ZN40_INTERNAL_e779fd5c_4_k_cu_751bc976_220844cuda3std3__45__cpo5beginE,@object
	.size		_ZN40_INTERNAL_e779fd5c_4_k_cu_751bc976_220844cuda3std3__45__cpo5beginE,(_ZN40_INTERNAL_e779fd5c_4_k_cu_751bc976_220844cuda3std3__442_GLOBAL__N__e779fd5c_4_k_cu_751bc976_220846ignoreE - _ZN40_INTERNAL_e779fd5c_4_k_cu_751bc976_220844cuda3std3__45__cpo5beginE)
_ZN40_INTERNAL_e779fd5c_4_k_cu_751bc976_220844cuda3std3__45__cpo5beginE:
	.zero		1
	.type		_ZN40_INTERNAL_e779fd5c_4_k_cu_751bc976_220844cuda3std3__442_GLOBAL__N__e779fd5c_4_k_cu_751bc976_220846ignoreE,@object
	.size		_ZN40_INTERNAL_e779fd5c_4_k_cu_751bc976_220844cuda3std3__442_GLOBAL__N__e779fd5c_4_k_cu_751bc976_220846ignoreE,(_ZN40_INTERNAL_e779fd5c_4_k_cu_751bc976_220844cute7productE - _ZN40_INTERNAL_e779fd5c_4_k_cu_751bc976_220844cuda3std3__442_GLOBAL__N__e779fd5c_4_k_cu_751bc976_220846ignoreE)
_ZN40_INTERNAL_e779fd5c_4_k_cu_751bc976_220844cuda3std3__442_GLOBAL__N__e779fd5c_4_k_cu_751bc976_220846ignoreE:
	.zero		1
	.type		_ZN40_INTERNAL_e779fd5c_4_k_cu_751bc976_220844cute7productE,@object
	.size		_ZN40_INTERNAL_e779fd5c_4_k_cu_751bc976_220844cute7productE,(_ZN40_INTERNAL_e779fd5c_4_k_cu_751bc976_220844cuda3std3__45__cpo3endE - _ZN40_INTERNAL_e779fd5c_4_k_cu_751bc976_220844cute7productE)
_ZN40_INTERNAL_e779fd5c_4_k_cu_751bc976_220844cute7productE:
	.zero		1
	.type		_ZN40_INTERNAL_e779fd5c_4_k_cu_751bc976_220844cuda3std3__45__cpo3endE,@object
	.size		_ZN40_INTERNAL_e779fd5c_4_k_cu_751bc976_220844cuda3std3__45__cpo3endE,(_ZN40_INTERNAL_e779fd5c_4_k_cu_751bc976_220844cuda3std3__419piecewise_constructE - _ZN40_INTERNAL_e779fd5c_4_k_cu_751bc976_220844cuda3std3__45__cpo3endE)
_ZN40_INTERNAL_e779fd5c_4_k_cu_751bc976_220844cuda3std3__45__cpo3endE:
	.zero		1
	.type		_ZN40_INTERNAL_e779fd5c_4_k_cu_751bc976_220844cuda3std3__419piecewise_constructE,@object
	.size		_ZN40_INTERNAL_e779fd5c_4_k_cu_751bc976_220844cuda3std3__419piecewise_constructE,(_ZN40_INTERNAL_e779fd5c_4_k_cu_751bc976_220844cuda3std3__45__cpo4cendE - _ZN40_INTERNAL_e779fd5c_4_k_cu_751bc976_220844cuda3std3__419piecewise_constructE)
_ZN40_INTERNAL_e779fd5c_4_k_cu_751bc976_220844cuda3std3__419piecewise_constructE:
	.zero		1
	.type		_ZN40_INTERNAL_e779fd5c_4_k_cu_751bc976_220844cuda3std3__45__cpo4cendE,@object
	.size		_ZN40_INTERNAL_e779fd5c_4_k_cu_751bc976_220844cuda3std3__45__cpo4cendE,(_ZN40_INTERNAL_e779fd5c_4_k_cu_751bc976_220844cuda3std6ranges3__45__cpo4swapE - _ZN40_INTERNAL_e779fd5c_4_k_cu_751bc976_220844cuda3std3__45__cpo4cendE)
_ZN40_INTERNAL_e779fd5c_4_k_cu_751bc976_220844cuda3std3__45__cpo4cendE:
	.zero		1
	.type		_ZN40_INTERNAL_e779fd5c_4_k_cu_751bc976_220844cuda3std6ranges3__45__cpo4swapE,@object
	.size		_ZN40_INTERNAL_e779fd5c_4_k_cu_751bc976_220844cuda3std6ranges3__45__cpo4swapE,(.L_8 - _ZN40_INTERNAL_e779fd5c_4_k_cu_751bc976_220844cuda3std6ranges3__45__cpo4swapE)
_ZN40_INTERNAL_e779fd5c_4_k_cu_751bc976_220844cuda3std6ranges3__45__cpo4swapE:
	.zero		1
.L_8:


//--------------------- .nv.constant0._ZN7cutlass13device_kernelINS_4gemm6kernel13GemmUniversalIN4cute5tupleIJiiiiEEENS1_10collective13CollectiveMmaINS1_34MainloopSm90TmaGmmaWarpSpecializedILi4ENS5_IJNS4_1CILi1EEENSA_ILi4EEESB_EEENS1_35KernelTmaWarpSpecializedCooperativeEEENS5_IJNSA_ILi256EEENSA_ILi128EEENSA_ILi32EEEEEEfNS5_IJlSB_lEEEfSK_NS4_8TiledMMAINS4_8MMA_AtomIJNS4_4SM904GMMA30MMA_64x128x8_F32TF32TF32_SS_TNILNSO_7ScaleInE1ELSQ_1EEEEEENS4_6LayoutINS5_IJNSA_ILi2EEESB_SB_EEENS5_IJSB_NSA_ILi0EEESW_EEEEENS5_IJNS4_10UnderscoreESZ_SZ_EEEEENS4_23SM90_TMA_LOAD_MULTICASTENS4_14ComposedLayoutINS4_7SwizzleILi3ELi4ELi3EEENS4_18smem_ptr_flag_bitsILi32EEENST_INS5_IJNSA_ILi8EEESI_EEENS5_IJSI_SB_EEEEEEEvNS4_8identityENS4_13SM90_TMA_LOADES1C_vS1D_EENS_8epilogue10collective6detail29Sm90TmaWarpSpecializedAdapterINS1H_15DefaultEpilogueIfSK_SK_NS1G_6thread17LinearCombinationIfLi1EffLNS1L_9ScaleType4KindE0ELNS_15FloatRoundStyleE2EfEENS1_15EpilogueDefaultEEEEEvvEEEEvNT_6ParamsE --------------------------
	.section	.nv.constant0._ZN7cutlass13device_kernelINS_4gemm6kernel13GemmUniversalIN4cute5tupleIJiiiiEEENS1_10collective13CollectiveMmaINS1_34MainloopSm90TmaGmmaWarpSpecializedILi4ENS5_IJNS4_1CILi1EEENSA_ILi4EEESB_EEENS1_35KernelTmaWarpSpecializedCooperativeEEENS5_IJNSA_ILi256EEENSA_ILi128EEENSA_ILi32EEEEEEfNS5_IJlSB_lEEEfSK_NS4_8TiledMMAINS4_8MMA_AtomIJNS4_4SM904GMMA30MMA_64x128x8_F32TF32TF32_SS_TNILNSO_7ScaleInE1ELSQ_1EEEEEENS4_6LayoutINS5_IJNSA_ILi2EEESB_SB_EEENS5_IJSB_NSA_ILi0EEESW_EEEEENS5_IJNS4_10UnderscoreESZ_SZ_EEEEENS4_23SM90_TMA_LOAD_MULTICASTENS4_14ComposedLayoutINS4_7SwizzleILi3ELi4ELi3EEENS4_18smem_ptr_flag_bitsILi32EEENST_INS5_IJNSA_ILi8EEESI_EEENS5_IJSI_SB_EEEEEEEvNS4_8identityENS4_13SM90_TMA_LOADES1C_vS1D_EENS_8epilogue10collective6detail29Sm90TmaWarpSpecializedAdapterINS1H_15DefaultEpilogueIfSK_SK_NS1G_6thread17LinearCombinationIfLi1EffLNS1L_9ScaleType4KindE0ELNS_15FloatRoundStyleE2EfEENS1_15EpilogueDefaultEEEEEvvEEEEvNT_6ParamsE,"a",@progbits
	.sectionflags	@""
	.align	4
.nv.constant0._ZN7cutlass13device_kernelINS_4gemm6kernel13GemmUniversalIN4cute5tupleIJiiiiEEENS1_10collective13CollectiveMmaINS1_34MainloopSm90TmaGmmaWarpSpecializedILi4ENS5_IJNS4_1CILi1EEENSA_ILi4EEESB_EEENS1_35KernelTmaWarpSpecializedCooperativeEEENS5_IJNSA_ILi256EEENSA_ILi128EEENSA_ILi32EEEEEEfNS5_IJlSB_lEEEfSK_NS4_8TiledMMAINS4_8MMA_AtomIJNS4_4SM904GMMA30MMA_64x128x8_F32TF32TF32_SS_TNILNSO_7ScaleInE1ELSQ_1EEEEEENS4_6LayoutINS5_IJNSA_ILi2EEESB_SB_EEENS5_IJSB_NSA_ILi0EEESW_EEEEENS5_IJNS4_10UnderscoreESZ_SZ_EEEEENS4_23SM90_TMA_LOAD_MULTICASTENS4_14ComposedLayoutINS4_7SwizzleILi3ELi4ELi3EEENS4_18smem_ptr_flag_bitsILi32EEENST_INS5_IJNSA_ILi8EEESI_EEENS5_IJSI_SB_EEEEEEEvNS4_8identityENS4_13SM90_TMA_LOADES1C_vS1D_EENS_8epilogue10collective6detail29Sm90TmaWarpSpecializedAdapterINS1H_15DefaultEpilogueIfSK_SK_NS1G_6thread17LinearCombinationIfLi1EffLNS1L_9ScaleType4KindE0ELNS_15FloatRoundStyleE2EfEENS1_15EpilogueDefaultEEEEEvvEEEEvNT_6ParamsE:
	.zero		1664


//--------------------- SYMBOLS --------------------------

	.type		.nv.reservedSmem.offset0,@object
	.size		.nv.reservedSmem.offset0,0x4
	.type		__assertfail,@function
